//
// Generated by NVIDIA NVVM Compiler
//
// Compiler Build ID: CL-36424714
// Cuda compilation tools, release 13.0, V13.0.88
// Based on NVVM 20.0.0
//

.version 9.0
.target sm_100
.address_size 64

	// .globl	_Z12nbody_forcesP6float3S0_fjff
// _ZZ12nbody_kernelP6float3S0_S0_jS_E3buf has been demoted
// _ZZ12nbody_kernelP6float3S0_S0_jS_E4s_x1 has been demoted

.visible .entry _Z12nbody_forcesP6float3S0_fjff(
	.param .u64 .ptr .align 1 _Z12nbody_forcesP6float3S0_fjff_param_0,
	.param .u64 .ptr .align 1 _Z12nbody_forcesP6float3S0_fjff_param_1,
	.param .f32 _Z12nbody_forcesP6float3S0_fjff_param_2,
	.param .u32 _Z12nbody_forcesP6float3S0_fjff_param_3,
	.param .f32 _Z12nbody_forcesP6float3S0_fjff_param_4,
	.param .f32 _Z12nbody_forcesP6float3S0_fjff_param_5
)
{
	.reg .pred 	%p<15>;
	.reg .b32 	%r<19>;
	.reg .b32 	%f<187>;
	.reg .b64 	%rd<17>;

	ld.param.u64 	%rd7, [_Z12nbody_forcesP6float3S0_fjff_param_0];
	ld.param.u64 	%rd6, [_Z12nbody_forcesP6float3S0_fjff_param_1];
	ld.param.f32 	%f28, [_Z12nbody_forcesP6float3S0_fjff_param_2];
	ld.param.u32 	%r10, [_Z12nbody_forcesP6float3S0_fjff_param_3];
	ld.param.f32 	%f29, [_Z12nbody_forcesP6float3S0_fjff_param_4];
	ld.param.f32 	%f30, [_Z12nbody_forcesP6float3S0_fjff_param_5];
	cvta.to.global.u64 	%rd1, %rd7;
	mov.u32 	%r11, %ctaid.x;
	mov.u32 	%r12, %ntid.x;
	mov.u32 	%r13, %tid.x;
	mad.lo.s32 	%r1, %r11, %r12, %r13;
	setp.eq.s32 	%p1, %r10, 0;
	mov.f32 	%f184, 0f00000000;
	mov.f32 	%f185, %f184;
	mov.f32 	%f186, %f184;
	@%p1 bra 	$L__BB0_9;
	mul.wide.u32 	%rd8, %r1, 12;
	add.s64 	%rd2, %rd1, %rd8;
	and.b32  	%r2, %r10, 3;
	setp.lt.u32 	%p2, %r10, 4;
	mov.f32 	%f186, 0f00000000;
	mov.b32 	%r18, 0;
	mov.f32 	%f185, %f186;
	mov.f32 	%f184, %f186;
	@%p2 bra 	$L__BB0_4;
	and.b32  	%r18, %r10, -4;
	neg.s32 	%r16, %r18;
	add.s64 	%rd16, %rd1, 24;
	mov.f32 	%f186, 0f00000000;
$L__BB0_3:
	.pragma "nounroll";
	ld.global.f32 	%f35, [%rd2];
	ld.global.f32 	%f36, [%rd16+-24];
	sub.f32 	%f37, %f35, %f36;
	ld.global.f32 	%f38, [%rd2+4];
	ld.global.f32 	%f39, [%rd16+-20];
	sub.f32 	%f40, %f38, %f39;
	ld.global.f32 	%f41, [%rd2+8];
	ld.global.f32 	%f42, [%rd16+-16];
	sub.f32 	%f43, %f41, %f42;
	mul.f32 	%f44, %f40, %f40;
	fma.rn.f32 	%f45, %f37, %f37, %f44;
	fma.rn.f32 	%f46, %f43, %f43, %f45;
	sqrt.rn.f32 	%f47, %f46;
	setp.gtu.f32 	%p3, %f47, %f30;
	add.f32 	%f48, %f186, %f37;
	add.f32 	%f49, %f185, %f40;
	add.f32 	%f50, %f184, %f43;
	selp.f32 	%f51, %f184, %f50, %p3;
	selp.f32 	%f52, %f185, %f49, %p3;
	selp.f32 	%f53, %f186, %f48, %p3;
	bar.sync 	0;
	ld.global.f32 	%f54, [%rd2];
	ld.global.f32 	%f55, [%rd16+-12];
	sub.f32 	%f56, %f54, %f55;
	ld.global.f32 	%f57, [%rd2+4];
	ld.global.f32 	%f58, [%rd16+-8];
	sub.f32 	%f59, %f57, %f58;
	ld.global.f32 	%f60, [%rd2+8];
	ld.global.f32 	%f61, [%rd16+-4];
	sub.f32 	%f62, %f60, %f61;
	mul.f32 	%f63, %f59, %f59;
	fma.rn.f32 	%f64, %f56, %f56, %f63;
	fma.rn.f32 	%f65, %f62, %f62, %f64;
	sqrt.rn.f32 	%f66, %f65;
	setp.gtu.f32 	%p4, %f66, %f30;
	add.f32 	%f67, %f53, %f56;
	add.f32 	%f68, %f52, %f59;
	add.f32 	%f69, %f51, %f62;
	selp.f32 	%f70, %f51, %f69, %p4;
	selp.f32 	%f71, %f52, %f68, %p4;
	selp.f32 	%f72, %f53, %f67, %p4;
	bar.sync 	0;
	ld.global.f32 	%f73, [%rd2];
	ld.global.f32 	%f74, [%rd16];
	sub.f32 	%f75, %f73, %f74;
	ld.global.f32 	%f76, [%rd2+4];
	ld.global.f32 	%f77, [%rd16+4];
	sub.f32 	%f78, %f76, %f77;
	ld.global.f32 	%f79, [%rd2+8];
	ld.global.f32 	%f80, [%rd16+8];
	sub.f32 	%f81, %f79, %f80;
	mul.f32 	%f82, %f78, %f78;
	fma.rn.f32 	%f83, %f75, %f75, %f82;
	fma.rn.f32 	%f84, %f81, %f81, %f83;
	sqrt.rn.f32 	%f85, %f84;
	setp.gtu.f32 	%p5, %f85, %f30;
	add.f32 	%f86, %f72, %f75;
	add.f32 	%f87, %f71, %f78;
	add.f32 	%f88, %f70, %f81;
	selp.f32 	%f89, %f70, %f88, %p5;
	selp.f32 	%f90, %f71, %f87, %p5;
	selp.f32 	%f91, %f72, %f86, %p5;
	bar.sync 	0;
	ld.global.f32 	%f92, [%rd2];
	ld.global.f32 	%f93, [%rd16+12];
	sub.f32 	%f94, %f92, %f93;
	ld.global.f32 	%f95, [%rd2+4];
	ld.global.f32 	%f96, [%rd16+16];
	sub.f32 	%f97, %f95, %f96;
	ld.global.f32 	%f98, [%rd2+8];
	ld.global.f32 	%f99, [%rd16+20];
	sub.f32 	%f100, %f98, %f99;
	mul.f32 	%f101, %f97, %f97;
	fma.rn.f32 	%f102, %f94, %f94, %f101;
	fma.rn.f32 	%f103, %f100, %f100, %f102;
	sqrt.rn.f32 	%f104, %f103;
	setp.gtu.f32 	%p6, %f104, %f30;
	add.f32 	%f105, %f91, %f94;
	add.f32 	%f106, %f90, %f97;
	add.f32 	%f107, %f89, %f100;
	selp.f32 	%f184, %f89, %f107, %p6;
	selp.f32 	%f185, %f90, %f106, %p6;
	selp.f32 	%f186, %f91, %f105, %p6;
	bar.sync 	0;
	add.s32 	%r16, %r16, 4;
	add.s64 	%rd16, %rd16, 48;
	setp.ne.s32 	%p7, %r16, 0;
	@%p7 bra 	$L__BB0_3;
$L__BB0_4:
	setp.eq.s32 	%p8, %r2, 0;
	@%p8 bra 	$L__BB0_9;
	setp.eq.s32 	%p9, %r2, 1;
	@%p9 bra 	$L__BB0_7;
	ld.global.f32 	%f109, [%rd2];
	mul.wide.u32 	%rd9, %r18, 12;
	add.s64 	%rd10, %rd1, %rd9;
	ld.global.f32 	%f110, [%rd10];
	sub.f32 	%f111, %f109, %f110;
	ld.global.f32 	%f112, [%rd2+4];
	ld.global.f32 	%f113, [%rd10+4];
	sub.f32 	%f114, %f112, %f113;
	ld.global.f32 	%f115, [%rd2+8];
	ld.global.f32 	%f116, [%rd10+8];
	sub.f32 	%f117, %f115, %f116;
	mul.f32 	%f118, %f114, %f114;
	fma.rn.f32 	%f119, %f111, %f111, %f118;
	fma.rn.f32 	%f120, %f117, %f117, %f119;
	sqrt.rn.f32 	%f121, %f120;
	setp.gtu.f32 	%p10, %f121, %f30;
	add.f32 	%f122, %f186, %f111;
	add.f32 	%f123, %f185, %f114;
	add.f32 	%f124, %f184, %f117;
	selp.f32 	%f125, %f184, %f124, %p10;
	selp.f32 	%f126, %f185, %f123, %p10;
	selp.f32 	%f127, %f186, %f122, %p10;
	bar.sync 	0;
	ld.global.f32 	%f128, [%rd2];
	ld.global.f32 	%f129, [%rd10+12];
	sub.f32 	%f130, %f128, %f129;
	ld.global.f32 	%f131, [%rd2+4];
	ld.global.f32 	%f132, [%rd10+16];
	sub.f32 	%f133, %f131, %f132;
	ld.global.f32 	%f134, [%rd2+8];
	ld.global.f32 	%f135, [%rd10+20];
	sub.f32 	%f136, %f134, %f135;
	mul.f32 	%f137, %f133, %f133;
	fma.rn.f32 	%f138, %f130, %f130, %f137;
	fma.rn.f32 	%f139, %f136, %f136, %f138;
	sqrt.rn.f32 	%f140, %f139;
	setp.gtu.f32 	%p11, %f140, %f30;
	add.f32 	%f141, %f127, %f130;
	add.f32 	%f142, %f126, %f133;
	add.f32 	%f143, %f125, %f136;
	selp.f32 	%f184, %f125, %f143, %p11;
	selp.f32 	%f185, %f126, %f142, %p11;
	selp.f32 	%f186, %f127, %f141, %p11;
	bar.sync 	0;
	add.s32 	%r18, %r18, 2;
$L__BB0_7:
	and.b32  	%r15, %r10, 1;
	setp.eq.b32 	%p12, %r15, 1;
	not.pred 	%p13, %p12;
	@%p13 bra 	$L__BB0_9;
	ld.global.f32 	%f144, [%rd2];
	mul.wide.u32 	%rd11, %r18, 12;
	add.s64 	%rd12, %rd1, %rd11;
	ld.global.f32 	%f145, [%rd12];
	sub.f32 	%f146, %f144, %f145;
	ld.global.f32 	%f147, [%rd2+4];
	ld.global.f32 	%f148, [%rd12+4];
	sub.f32 	%f149, %f147, %f148;
	ld.global.f32 	%f150, [%rd2+8];
	ld.global.f32 	%f151, [%rd12+8];
	sub.f32 	%f152, %f150, %f151;
	mul.f32 	%f153, %f149, %f149;
	fma.rn.f32 	%f154, %f146, %f146, %f153;
	fma.rn.f32 	%f155, %f152, %f152, %f154;
	sqrt.rn.f32 	%f156, %f155;
	setp.gtu.f32 	%p14, %f156, %f30;
	add.f32 	%f157, %f186, %f146;
	add.f32 	%f158, %f185, %f149;
	add.f32 	%f159, %f184, %f152;
	selp.f32 	%f184, %f184, %f159, %p14;
	selp.f32 	%f185, %f185, %f158, %p14;
	selp.f32 	%f186, %f186, %f157, %p14;
	bar.sync 	0;
$L__BB0_9:
	cvta.to.global.u64 	%rd13, %rd6;
	div.rn.f32 	%f160, %f186, %f29;
	mul.f32 	%f161, %f28, %f160;
	mul.f32 	%f162, %f28, %f161;
	mul.wide.u32 	%rd14, %r1, 12;
	add.s64 	%rd15, %rd13, %rd14;
	st.global.f32 	[%rd15], %f162;
	div.rn.f32 	%f163, %f185, %f29;
	mul.f32 	%f164, %f28, %f163;
	mul.f32 	%f165, %f28, %f164;
	st.global.f32 	[%rd15+4], %f165;
	div.rn.f32 	%f166, %f184, %f29;
	mul.f32 	%f167, %f28, %f166;
	mul.f32 	%f168, %f28, %f167;
	st.global.f32 	[%rd15+8], %f168;
	ret;

}
	// .globl	_Z12nbody_kernelP6float3S0_S0_jS_
.visible .entry _Z12nbody_kernelP6float3S0_S0_jS_(
	.param .u64 .ptr .align 1 _Z12nbody_kernelP6float3S0_S0_jS__param_0,
	.param .u64 .ptr .align 1 _Z12nbody_kernelP6float3S0_S0_jS__param_1,
	.param .u64 .ptr .align 1 _Z12nbody_kernelP6float3S0_S0_jS__param_2,
	.param .u32 _Z12nbody_kernelP6float3S0_S0_jS__param_3,
	.param .align 4 .b8 _Z12nbody_kernelP6float3S0_S0_jS__param_4[12]
)
{
	.reg .pred 	%p<14>;
	.reg .b32 	%r<11>;
	.reg .b32 	%f<52>;
	.reg .b64 	%rd<11>;
	// demoted variable
	.shared .align 4 .b8 _ZZ12nbody_kernelP6float3S0_S0_jS_E3buf[3072];
	// demoted variable
	.shared .align 4 .b8 _ZZ12nbody_kernelP6float3S0_S0_jS_E4s_x1[3072];
	ld.param.u64 	%rd3, [_Z12nbody_kernelP6float3S0_S0_jS__param_0];
	ld.param.f32 	%f1, [_Z12nbody_kernelP6float3S0_S0_jS__param_4];
	ld.param.f32 	%f2, [_Z12nbody_kernelP6float3S0_S0_jS__param_4+4];
	ld.param.f32 	%f3, [_Z12nbody_kernelP6float3S0_S0_jS__param_4+8];
	ld.param.u64 	%rd4, [_Z12nbody_kernelP6float3S0_S0_jS__param_1];
	ld.param.u64 	%rd5, [_Z12nbody_kernelP6float3S0_S0_jS__param_2];
	ld.param.u32 	%r5, [_Z12nbody_kernelP6float3S0_S0_jS__param_3];
	mov.u32 	%r6, %ctaid.x;
	mov.u32 	%r7, %ntid.x;
	mov.u32 	%r1, %tid.x;
	mad.lo.s32 	%r2, %r6, %r7, %r1;
	setp.ge.u32 	%p1, %r2, %r5;
	@%p1 bra 	$L__BB1_20;
	cvta.to.global.u64 	%rd6, %rd4;
	cvta.to.global.u64 	%rd7, %rd3;
	cvta.to.global.u64 	%rd8, %rd5;
	mul.wide.u32 	%rd9, %r2, 12;
	add.s64 	%rd1, %rd6, %rd9;
	ld.global.f32 	%f22, [%rd1];
	mul.lo.s32 	%r8, %r1, 12;
	mov.u32 	%r9, _ZZ12nbody_kernelP6float3S0_S0_jS_E3buf;
	add.s32 	%r3, %r9, %r8;
	st.shared.f32 	[%r3], %f22;
	ld.global.f32 	%f23, [%rd1+4];
	st.shared.f32 	[%r3+4], %f23;
	ld.global.f32 	%f24, [%rd1+8];
	st.shared.f32 	[%r3+8], %f24;
	mov.u32 	%r10, _ZZ12nbody_kernelP6float3S0_S0_jS_E4s_x1;
	add.s32 	%r4, %r10, %r8;
	add.f32 	%f25, %f22, %f22;
	add.s64 	%rd2, %rd7, %rd9;
	ld.global.f32 	%f26, [%rd2];
	sub.f32 	%f27, %f25, %f26;
	add.s64 	%rd10, %rd8, %rd9;
	ld.global.f32 	%f28, [%rd10];
	add.f32 	%f7, %f27, %f28;
	st.shared.f32 	[%r4], %f7;
	add.f32 	%f29, %f23, %f23;
	ld.global.f32 	%f30, [%rd2+4];
	sub.f32 	%f31, %f29, %f30;
	ld.global.f32 	%f32, [%rd10+4];
	add.f32 	%f46, %f31, %f32;
	st.shared.f32 	[%r4+4], %f46;
	add.f32 	%f33, %f24, %f24;
	ld.global.f32 	%f34, [%rd2+8];
	sub.f32 	%f35, %f33, %f34;
	ld.global.f32 	%f36, [%rd10+8];
	add.f32 	%f48, %f35, %f36;
	st.shared.f32 	[%r4+8], %f48;
	setp.ltu.f32 	%p2, %f7, %f1;
	@%p2 bra 	$L__BB1_4;
$L__BB1_2:
	sub.f32 	%f7, %f7, %f1;
	setp.ltu.f32 	%p3, %f7, %f1;
	@%p3 bra 	$L__BB1_3;
	bra.uni 	$L__BB1_2;
$L__BB1_3:
	st.shared.f32 	[%r4], %f7;
$L__BB1_4:
	setp.ltu.f32 	%p4, %f46, %f2;
	@%p4 bra 	$L__BB1_7;
$L__BB1_5:
	sub.f32 	%f46, %f46, %f2;
	setp.ltu.f32 	%p5, %f46, %f2;
	@%p5 bra 	$L__BB1_6;
	bra.uni 	$L__BB1_5;
$L__BB1_6:
	st.shared.f32 	[%r4+4], %f46;
$L__BB1_7:
	setp.ltu.f32 	%p6, %f48, %f3;
	@%p6 bra 	$L__BB1_10;
$L__BB1_8:
	sub.f32 	%f48, %f48, %f3;
	setp.ltu.f32 	%p7, %f48, %f3;
	@%p7 bra 	$L__BB1_9;
	bra.uni 	$L__BB1_8;
$L__BB1_9:
	st.shared.f32 	[%r4+8], %f48;
$L__BB1_10:
	setp.geu.f32 	%p8, %f7, 0f00000000;
	@%p8 bra 	$L__BB1_13;
$L__BB1_11:
	add.f32 	%f7, %f1, %f7;
	setp.lt.f32 	%p9, %f7, 0f00000000;
	@%p9 bra 	$L__BB1_11;
	st.shared.f32 	[%r4], %f7;
$L__BB1_13:
	setp.geu.f32 	%p10, %f46, 0f00000000;
	@%p10 bra 	$L__BB1_16;
$L__BB1_14:
	add.f32 	%f46, %f2, %f46;
	setp.lt.f32 	%p11, %f46, 0f00000000;
	@%p11 bra 	$L__BB1_14;
	st.shared.f32 	[%r4+4], %f46;
$L__BB1_16:
	setp.geu.f32 	%p12, %f48, 0f00000000;
	@%p12 bra 	$L__BB1_19;
$L__BB1_17:
	add.f32 	%f48, %f3, %f48;
	setp.lt.f32 	%p13, %f48, 0f00000000;
	@%p13 bra 	$L__BB1_17;
	st.shared.f32 	[%r4+8], %f48;
$L__BB1_19:
	bar.sync 	0;
	ld.shared.f32 	%f37, [%r4];
	st.global.f32 	[%rd1], %f37;
	ld.shared.f32 	%f38, [%r4+4];
	st.global.f32 	[%rd1+4], %f38;
	ld.shared.f32 	%f39, [%r4+8];
	st.global.f32 	[%rd1+8], %f39;
	ld.shared.f32 	%f40, [%r3];
	st.global.f32 	[%rd2], %f40;
	ld.shared.f32 	%f41, [%r3+4];
	st.global.f32 	[%rd2+4], %f41;
	ld.shared.f32 	%f42, [%r3+8];
	st.global.f32 	[%rd2+8], %f42;
$L__BB1_20:
	ret;

}


// ===== COMPILED SASS (sm_100) =====

	.target	sm_100

	.elftype	@"ET_EXEC"


//--------------------- .note.nv.tkinfo           --------------------------
	.section	.note.nv.tkinfo,"",@"SHT_NOTE"
	.sectionflags	@"SHF_NOTE_NV_TKINFO"
	.tkinfo
        /*0018*/ 	.word	0x00000002
        /*0030*/ 	.string	""
        /*0030*/ 	.string	"ptxas"
        /*0030*/ 	.string	"Cuda compilation tools, release 13.0, V13.0.88"
        /*0030*/ 	.string	"Build cuda_13.0.r13.0/compiler.36424714_0"
        /*0030*/ 	.string	"-arch sm_100 -m 64 "



//--------------------- .note.nv.cuinfo           --------------------------
	.section	.note.nv.cuinfo,"",@"SHT_NOTE"
	.sectionflags	@"SHF_NOTE_NV_CUINFO"
        /*0018*/ 	.short	0x0002
        /*001a*/ 	.short	0x0064
        /*001c*/ 	.short	0x0082
	.zero		2


//--------------------- .nv.info                  --------------------------
	.section	.nv.info,"",@"SHT_CUDA_INFO"
	.align	4


	//----- nvinfo : EIATTR_REGCOUNT
	.align		4
        /*0000*/ 	.byte	0x04, 0x2f
        /*0002*/ 	.short	(.L_1 - .L_0)
	.align		4
.L_0:
        /*0004*/ 	.word	index@(_Z12nbody_forcesP6float3S0_fjff)
        /*0008*/ 	.word	0x0000001d


	//----- nvinfo : EIATTR_FRAME_SIZE
	.align		4
.L_1:
        /*000c*/ 	.byte	0x04, 0x11
        /*000e*/ 	.short	(.L_3 - .L_2)
	.align		4
.L_2:
        /*0010*/ 	.word	index@($__internal_1_$__cuda_sm3x_div_rn_noftz_f32_slowpath)
        /*0014*/ 	.word	0x00000000


	//----- nvinfo : EIATTR_FRAME_SIZE
	.align		4
.L_3:
        /*0018*/ 	.byte	0x04, 0x11
        /*001a*/ 	.short	(.L_5 - .L_4)
	.align		4
.L_4:
        /*001c*/ 	.word	index@($__internal_0_$__cuda_sm20_sqrt_rn_f32_slowpath)
        /*0020*/ 	.word	0x00000000


	//----- nvinfo : EIATTR_FRAME_SIZE
	.align		4
.L_5:
        /*0024*/ 	.byte	0x04, 0x11
        /*0026*/ 	.short	(.L_7 - .L_6)
	.align		4
.L_6:
        /*0028*/ 	.word	index@(_Z12nbody_forcesP6float3S0_fjff)
        /*002c*/ 	.word	0x00000000


	//----- nvinfo : EIATTR_REGCOUNT
	.align		4
.L_7:
        /*0030*/ 	.byte	0x04, 0x2f
        /*0032*/ 	.short	(.L_9 - .L_8)
	.align		4
.L_8:
        /*0034*/ 	.word	index@(_Z12nbody_kernelP6float3S0_S0_jS_)
        /*0038*/ 	.word	0x00000018


	//----- nvinfo : EIATTR_FRAME_SIZE
	.align		4
.L_9:
        /*003c*/ 	.byte	0x04, 0x11
        /*003e*/ 	.short	(.L_11 - .L_10)
	.align		4
.L_10:
        /*0040*/ 	.word	index@(_Z12nbody_kernelP6float3S0_S0_jS_)
        /*0044*/ 	.word	0x00000000


	//----- nvinfo : EIATTR_MIN_STACK_SIZE
	.align		4
.L_11:
        /*0048*/ 	.byte	0x04, 0x12
        /*004a*/ 	.short	(.L_13 - .L_12)
	.align		4
.L_12:
        /*004c*/ 	.word	index@(_Z12nbody_kernelP6float3S0_S0_jS_)
        /*0050*/ 	.word	0x00000000


	//----- nvinfo : EIATTR_MIN_STACK_SIZE
	.align		4
.L_13:
        /*0054*/ 	.byte	0x04, 0x12
        /*0056*/ 	.short	(.L_15 - .L_14)
	.align		4
.L_14:
        /*0058*/ 	.word	index@(_Z12nbody_forcesP6float3S0_fjff)
        /*005c*/ 	.word	0x00000000
.L_15:


//--------------------- .nv.compat                --------------------------
	.section	.nv.compat,"",@"SHT_CUDA_COMPAT_INFO"
	.align	4
        /*0000*/ 	.byte	0x02, 0x09, 0x00, 0x00, 0x02, 0x02, 0x01, 0x00, 0x02, 0x05, 0x05, 0x00, 0x03, 0x07, 0x01, 0x01
        /*0010*/ 	.byte	0x02, 0x03, 0x00, 0x00, 0x02, 0x06, 0x01, 0x00, 0x04, 0x0b, 0x08, 0x00, 0x01, 0x00, 0x00, 0x00
        /*0020*/ 	.byte	0x00, 0x00, 0x00, 0x00


//--------------------- .nv.info._Z12nbody_kernelP6float3S0_S0_jS_ --------------------------
	.section	.nv.info._Z12nbody_kernelP6float3S0_S0_jS_,"",@"SHT_CUDA_INFO"
	.sectionflags	@""
	.align	4


	//----- nvinfo : EIATTR_CUDA_API_VERSION
	.align		4
        /*0000*/ 	.byte	0x04, 0x37
        /*0002*/ 	.short	(.L_17 - .L_16)
.L_16:
        /*0004*/ 	.word	0x00000082


	//----- nvinfo : EIATTR_KPARAM_INFO
	.align		4
.L_17:
        /*0008*/ 	.byte	0x04, 0x17
        /*000a*/ 	.short	(.L_19 - .L_18)
.L_18:
        /*000c*/ 	.word	0x00000000
        /*0010*/ 	.short	0x0004
        /*0012*/ 	.short	0x001c
        /*0014*/ 	.byte	0x00, 0xf0, 0x31, 0x00


	//----- nvinfo : EIATTR_KPARAM_INFO
	.align		4
.L_19:
        /*0018*/ 	.byte	0x04, 0x17
        /*001a*/ 	.short	(.L_21 - .L_20)
.L_20:
        /*001c*/ 	.word	0x00000000
        /*0020*/ 	.short	0x0003
        /*0022*/ 	.short	0x0018
        /*0024*/ 	.byte	0x00, 0xf0, 0x11, 0x00


	//----- nvinfo : EIATTR_KPARAM_INFO
	.align		4
.L_21:
        /*0028*/ 	.byte	0x04, 0x17
        /*002a*/ 	.short	(.L_23 - .L_22)
.L_22:
        /*002c*/ 	.word	0x00000000
        /*0030*/ 	.short	0x0002
        /*0032*/ 	.short	0x0010
        /*0034*/ 	.byte	0x00, 0xf5, 0x21, 0x00


	//----- nvinfo : EIATTR_KPARAM_INFO
	.align		4
.L_23:
        /*0038*/ 	.byte	0x04, 0x17
        /*003a*/ 	.short	(.L_25 - .L_24)
.L_24:
        /*003c*/ 	.word	0x00000000
        /*0040*/ 	.short	0x0001
        /*0042*/ 	.short	0x0008
        /*0044*/ 	.byte	0x00, 0xf5, 0x21, 0x00


	//----- nvinfo : EIATTR_KPARAM_INFO
	.align		4
.L_25:
        /*0048*/ 	.byte	0x04, 0x17
        /*004a*/ 	.short	(.L_27 - .L_26)
.L_26:
        /*004c*/ 	.word	0x00000000
        /*0050*/ 	.short	0x0000
        /*0052*/ 	.short	0x0000
        /*0054*/ 	.byte	0x00, 0xf5, 0x21, 0x00


	//----- nvinfo : EIATTR_SPARSE_MMA_MASK
	.align		4
.L_27:
        /*0058*/ 	.byte	0x03, 0x50
        /*005a*/ 	.short	0x0000


	//----- nvinfo : EIATTR_MAXREG_COUNT
	.align		4
        /*005c*/ 	.byte	0x03, 0x1b
        /*005e*/ 	.short	0x00ff


	//----- nvinfo : EIATTR_NUM_BARRIERS
	.align		4
        /*0060*/ 	.byte	0x02, 0x4c
        /*0062*/ 	.byte	0x01
	.zero		1


	//----- nvinfo : EIATTR_MERCURY_ISA_VERSION
	.align		4
        /*0064*/ 	.byte	0x03, 0x5f
        /*0066*/ 	.short	0x0101


	//----- nvinfo : EIATTR_VRC_CTA_INIT_COUNT
	.align		4
        /*0068*/ 	.byte	0x02, 0x4a
	.zero		1
	.zero		1


	//----- nvinfo : EIATTR_EXIT_INSTR_OFFSETS
	.align		4
        /*006c*/ 	.byte	0x04, 0x1c
        /*006e*/ 	.short	(.L_29 - .L_28)


	//   ....[0]....
.L_28:
        /*0070*/ 	.word	0x00000070


	//   ....[1]....
        /*0074*/ 	.word	0x00000800


	//----- nvinfo : EIATTR_CRS_STACK_SIZE
	.align		4
.L_29:
        /*0078*/ 	.byte	0x04, 0x1e
        /*007a*/ 	.short	(.L_31 - .L_30)
.L_30:
        /*007c*/ 	.word	0x00000000


	//----- nvinfo : EIATTR_CBANK_PARAM_SIZE
	.align		4
.L_31:
        /*0080*/ 	.byte	0x03, 0x19
        /*0082*/ 	.short	0x0028


	//----- nvinfo : EIATTR_PARAM_CBANK
	.align		4
        /*0084*/ 	.byte	0x04, 0x0a
        /*0086*/ 	.short	(.L_33 - .L_32)
	.align		4
.L_32:
        /*0088*/ 	.word	index@(.nv.constant0._Z12nbody_kernelP6float3S0_S0_jS_)
        /*008c*/ 	.short	0x0380
        /*008e*/ 	.short	0x0028


	//----- nvinfo : EIATTR_SW_WAR
	.align		4
.L_33:
        /*0090*/ 	.byte	0x04, 0x36
        /*0092*/ 	.short	(.L_35 - .L_34)
.L_34:
        /*0094*/ 	.word	0x00000008
.L_35:


//--------------------- .nv.info._Z12nbody_forcesP6float3S0_fjff --------------------------
	.section	.nv.info._Z12nbody_forcesP6float3S0_fjff,"",@"SHT_CUDA_INFO"
	.sectionflags	@""
	.align	4


	//----- nvinfo : EIATTR_CUDA_API_VERSION
	.align		4
        /*0000*/ 	.byte	0x04, 0x37
        /*0002*/ 	.short	(.L_37 - .L_36)
.L_36:
        /*0004*/ 	.word	0x00000082


	//----- nvinfo : EIATTR_KPARAM_INFO
	.align		4
.L_37:
        /*0008*/ 	.byte	0x04, 0x17
        /*000a*/ 	.short	(.L_39 - .L_38)
.L_38:
        /*000c*/ 	.word	0x00000000
        /*0010*/ 	.short	0x0005
        /*0012*/ 	.short	0x001c
        /*0014*/ 	.byte	0x00, 0xf0, 0x11, 0x00


	//----- nvinfo : EIATTR_KPARAM_INFO
	.align		4
.L_39:
        /*0018*/ 	.byte	0x04, 0x17
        /*001a*/ 	.short	(.L_41 - .L_40)
.L_40:
        /*001c*/ 	.word	0x00000000
        /*0020*/ 	.short	0x0004
        /*0022*/ 	.short	0x0018
        /*0024*/ 	.byte	0x00, 0xf0, 0x11, 0x00


	//----- nvinfo : EIATTR_KPARAM_INFO
	.align		4
.L_41:
        /*0028*/ 	.byte	0x04, 0x17
        /*002a*/ 	.short	(.L_43 - .L_42)
.L_42:
        /*002c*/ 	.word	0x00000000
        /*0030*/ 	.short	0x0003
        /*0032*/ 	.short	0x0014
        /*0034*/ 	.byte	0x00, 0xf0, 0x11, 0x00


	//----- nvinfo : EIATTR_KPARAM_INFO
	.align		4
.L_43:
        /*0038*/ 	.byte	0x04, 0x17
        /*003a*/ 	.short	(.L_45 - .L_44)
.L_44:
        /*003c*/ 	.word	0x00000000
        /*0040*/ 	.short	0x0002
        /*0042*/ 	.short	0x0010
        /*0044*/ 	.byte	0x00, 0xf0, 0x11, 0x00


	//----- nvinfo : EIATTR_KPARAM_INFO
	.align		4
.L_45:
        /*0048*/ 	.byte	0x04, 0x17
        /*004a*/ 	.short	(.L_47 - .L_46)
.L_46:
        /*004c*/ 	.word	0x00000000
        /*0050*/ 	.short	0x0001
        /*0052*/ 	.short	0x0008
        /*0054*/ 	.byte	0x00, 0xf5, 0x21, 0x00


	//----- nvinfo : EIATTR_KPARAM_INFO
	.align		4
.L_47:
        /*0058*/ 	.byte	0x04, 0x17
        /*005a*/ 	.short	(.L_49 - .L_48)
.L_48:
        /*005c*/ 	.word	0x00000000
        /*0060*/ 	.short	0x0000
        /*0062*/ 	.short	0x0000
        /*0064*/ 	.byte	0x00, 0xf5, 0x21, 0x00


	//----- nvinfo : EIATTR_SPARSE_MMA_MASK
	.align		4
.L_49:
        /*0068*/ 	.byte	0x03, 0x50
        /*006a*/ 	.short	0x0000


	//----- nvinfo : EIATTR_MAXREG_COUNT
	.align		4
        /*006c*/ 	.byte	0x03, 0x1b
        /*006e*/ 	.short	0x00ff


	//----- nvinfo : EIATTR_NUM_BARRIERS
	.align		4
        /*0070*/ 	.byte	0x02, 0x4c
        /*0072*/ 	.byte	0x01
	.zero		1


	//----- nvinfo : EIATTR_MERCURY_ISA_VERSION
	.align		4
        /*0074*/ 	.byte	0x03, 0x5f
        /*0076*/ 	.short	0x0101


	//----- nvinfo : EIATTR_VRC_CTA_INIT_COUNT
	.align		4
        /*0078*/ 	.byte	0x02, 0x4a
	.zero		1
	.zero		1


	//----- nvinfo : EIATTR_EXIT_INSTR_OFFSETS
	.align		4
        /*007c*/ 	.byte	0x04, 0x1c
        /*007e*/ 	.short	(.L_51 - .L_50)


	//   ....[0]....
.L_50:
        /*0080*/ 	.word	0x000014c0


	//----- nvinfo : EIATTR_CRS_STACK_SIZE
	.align		4
.L_51:
        /*0084*/ 	.byte	0x04, 0x1e
        /*0086*/ 	.short	(.L_53 - .L_52)
.L_52:
        /*0088*/ 	.word	0x00000000


	//----- nvinfo : EIATTR_CBANK_PARAM_SIZE
	.align		4
.L_53:
        /*008c*/ 	.byte	0x03, 0x19
        /*008e*/ 	.short	0x0020


	//----- nvinfo : EIATTR_PARAM_CBANK
	.align		4
        /*0090*/ 	.byte	0x04, 0x0a
        /*0092*/ 	.short	(.L_55 - .L_54)
	.align		4
.L_54:
        /*0094*/ 	.word	index@(.nv.constant0._Z12nbody_forcesP6float3S0_fjff)
        /*0098*/ 	.short	0x0380
        /*009a*/ 	.short	0x0020


	//----- nvinfo : EIATTR_SW_WAR
	.align		4
.L_55:
        /*009c*/ 	.byte	0x04, 0x36
        /*009e*/ 	.short	(.L_57 - .L_56)
.L_56:
        /*00a0*/ 	.word	0x00000008
.L_57:


//--------------------- .nv.callgraph             --------------------------
	.section	.nv.callgraph,"",@"SHT_CUDA_CALLGRAPH"
	.align	4
	.sectionentsize	8
	.align		4
        /*0000*/ 	.word	0x00000000
	.align		4
        /*0004*/ 	.word	0xffffffff
	.align		4
        /*0008*/ 	.word	0x00000000
	.align		4
        /*000c*/ 	.word	0xfffffffe
	.align		4
        /*0010*/ 	.word	0x00000000
	.align		4
        /*0014*/ 	.word	0xfffffffd
	.align		4
        /*0018*/ 	.word	0x00000000
	.align		4
        /*001c*/ 	.word	0xfffffffc


//--------------------- .text._Z12nbody_kernelP6float3S0_S0_jS_ --------------------------
	.section	.text._Z12nbody_kernelP6float3S0_S0_jS_,"ax",@progbits
	.align	128
        .global         _Z12nbody_kernelP6float3S0_S0_jS_
        .type           _Z12nbody_kernelP6float3S0_S0_jS_,@function
        .size           _Z12nbody_kernelP6float3S0_S0_jS_,(.L_x_72 - _Z12nbody_kernelP6float3S0_S0_jS_)
        .other          _Z12nbody_kernelP6float3S0_S0_jS_,@"STO_CUDA_ENTRY STV_DEFAULT"
_Z12nbody_kernelP6float3S0_S0_jS_:
.text._Z12nbody_kernelP6float3S0_S0_jS_:
[----:B------:R-:W-:Y:S01]  /*0000*/  LDC R1, c[0x0][0x37c] ;  /* 0x0000df00ff017b82 */ /* 0x000fe20000000800 */
[----:B------:R-:W0:Y:S07]  /*0010*/  S2R R8, SR_TID.X ;  /* 0x0000000000087919 */ /* 0x000e2e0000002100 */
[----:B------:R-:W0:Y:S01]  /*0020*/  S2UR UR4, SR_CTAID.X ;  /* 0x00000000000479c3 */ /* 0x000e220000002500 */
[----:B------:R-:W1:Y:S07]  /*0030*/  LDCU UR5, c[0x0][0x398] ;  /* 0x00007300ff0577ac */ /* 0x000e6e0008000800 */
[----:B------:R-:W0:Y:S02]  /*0040*/  LDC R7, c[0x0][0x360] ;  /* 0x0000d800ff077b82 */ /* 0x000e240000000800 */
[----:B0-----:R-:W-:-:S05]  /*0050*/  IMAD R7, R7, UR4, R8 ;  /* 0x0000000407077c24 */ /* 0x001fca000f8e0208 */
[----:B-1----:R-:W-:-:S13]  /*0060*/  ISETP.GE.U32.AND P0, PT, R7, UR5, PT ;  /* 0x0000000507007c0c */ /* 0x002fda000bf06070 */
[----:B------:R-:W-:Y:S05]  /*0070*/  @P0 EXIT ;  /* 0x000000000000094d */ /* 0x000fea0003800000 */
[----:B------:R-:W0:Y:S01]  /*0080*/  LDC.64 R2, c[0x0][0x388] ;  /* 0x0000e200ff027b82 */ /* 0x000e220000000a00 */
[----:B------:R-:W1:Y:S07]  /*0090*/  LDCU.64 UR4, c[0x0][0x358] ;  /* 0x00006b00ff0477ac */ /* 0x000e6e0008000a00 */
[----:B------:R-:W2:Y:S08]  /*00a0*/  LDC.64 R4, c[0x0][0x380] ;  /* 0x0000e000ff047b82 */ /* 0x000eb00000000a00 */
[----:B------:R-:W3:Y:S01]  /*00b0*/  LDC.64 R12, c[0x0][0x390] ;  /* 0x0000e400ff0c7b82 */ /* 0x000ee20000000a00 */
[----:B------:R-:W4:Y:S01]  /*00c0*/  S2R R14, SR_CgaCtaId ;  /* 0x00000000000e7919 */ /* 0x000f220000008800 */
[----:B------:R-:W5:Y:S01]  /*00d0*/  LDCU UR6, c[0x0][0x39c] ;  /* 0x00007380ff0677ac */ /* 0x000f620008000800 */
[----:B0-----:R-:W-:-:S05]  /*00e0*/  IMAD.WIDE.U32 R2, R7, 0xc, R2 ;  /* 0x0000000c07027825 */ /* 0x001fca00078e0002 */
[----:B-1----:R-:W5:Y:S01]  /*00f0*/  LDG.E R10, desc[UR4][R2.64] ;  /* 0x00000004020a7981 */ /* 0x002f62000c1e1900 */
[----:B--2---:R-:W-:-:S03]  /*0100*/  IMAD.WIDE.U32 R4, R7, 0xc, R4 ;  /* 0x0000000c07047825 */ /* 0x004fc600078e0004 */
[----:B------:R-:W2:Y:S04]  /*0110*/  LDG.E R0, desc[UR4][R2.64+0x4] ;  /* 0x0000040402007981 */ /* 0x000ea8000c1e1900 */
[----:B------:R-:W2:Y:S01]  /*0120*/  LDG.E R6, desc[UR4][R2.64+0x8] ;  /* 0x0000080402067981 */ /* 0x000ea2000c1e1900 */
[----:B---3--:R-:W-:-:S03]  /*0130*/  IMAD.WIDE.U32 R12, R7, 0xc, R12 ;  /* 0x0000000c070c7825 */ /* 0x008fc600078e000c */
[----:B------:R-:W3:Y:S04]  /*0140*/  LDG.E R15, desc[UR4][R4.64] ;  /* 0x00000004040f7981 */ /* 0x000ee8000c1e1900 */
[----:B------:R-:W3:Y:S04]  /*0150*/  LDG.E R16, desc[UR4][R4.64+0x4] ;  /* 0x0000040404107981 */ /* 0x000ee8000c1e1900 */
[----:B------:R-:W3:Y:S04]  /*0160*/  LDG.E R19, desc[UR4][R4.64+0x8] ;  /* 0x0000080404137981 */ /* 0x000ee8000c1e1900 */
[----:B------:R-:W3:Y:S04]  /*0170*/  LDG.E R17, desc[UR4][R12.64] ;  /* 0x000000040c117981 */ /* 0x000ee8000c1e1900 */
[----:B------:R-:W3:Y:S04]  /*0180*/  LDG.E R9, desc[UR4][R12.64+0x4] ;  /* 0x000004040c097981 */ /* 0x000ee8000c1e1900 */
[----:B------:R-:W3:Y:S01]  /*0190*/  LDG.E R21, desc[UR4][R12.64+0x8] ;  /* 0x000008040c157981 */ /* 0x000ee2000c1e1900 */
[----:B------:R-:W-:-:S04]  /*01a0*/  MOV R7, 0x400 ;  /* 0x0000040000077802 */ /* 0x000fc80000000f00 */
[----:B------:R-:W-:Y:S02]  /*01b0*/  IADD3 R11, PT, PT, R7, 0xc00, RZ ;  /* 0x00000c00070b7810 */ /* 0x000fe40007ffe0ff */
[C---:B----4-:R-:W-:Y:S02]  /*01c0*/  LEA R7, R14.reuse, R7, 0x18 ;  /* 0x000000070e077211 */ /* 0x050fe400078ec0ff */
[----:B------:R-:W-:-:S03]  /*01d0*/  LEA R11, R14, R11, 0x18 ;  /* 0x0000000b0e0b7211 */ /* 0x000fc600078ec0ff */
[C---:B------:R-:W-:Y:S02]  /*01e0*/  IMAD R7, R8.reuse, 0xc, R7 ;  /* 0x0000000c08077824 */ /* 0x040fe400078e0207 */
[----:B------:R-:W-:Y:S01]  /*01f0*/  IMAD R8, R8, 0xc, R11 ;  /* 0x0000000c08087824 */ /* 0x000fe200078e020b */
[----:B------:R-:W-:Y:S01]  /*0200*/  BSSY.RECONVERGENT B0, `(.L_x_0) ;  /* 0x0000019000007945 */ /* 0x000fe20003800200 */
[----:B-----5:R-:W-:Y:S01]  /*0210*/  FADD R14, R10, R10 ;  /* 0x0000000a0a0e7221 */ /* 0x020fe20000000000 */
[----:B--2---:R-:W-:Y:S01]  /*0220*/  FADD R11, R0, R0 ;  /* 0x00000000000b7221 */ /* 0x004fe20000000000 */
[----:B------:R-:W-:Y:S02]  /*0230*/  FADD R18, R6, R6 ;  /* 0x0000000606127221 */ /* 0x000fe40000000000 */
[----:B---3--:R-:W-:Y:S01]  /*0240*/  FADD R14, R14, -R15 ;  /* 0x8000000f0e0e7221 */ /* 0x008fe20000000000 */
[----:B------:R-:W-:Y:S01]  /*0250*/  FADD R16, R11, -R16 ;  /* 0x800000100b107221 */ /* 0x000fe20000000000 */
[----:B------:R-:W-:-:S02]  /*0260*/  FADD R18, R18, -R19 ;  /* 0x8000001312127221 */ /* 0x000fc40000000000 */
[----:B------:R-:W-:Y:S01]  /*0270*/  FADD R17, R14, R17 ;  /* 0x000000110e117221 */ /* 0x000fe20000000000 */
[----:B------:R-:W-:Y:S01]  /*0280*/  FADD R9, R16, R9 ;  /* 0x0000000910097221 */ /* 0x000fe20000000000 */
[----:B------:R-:W-:Y:S01]  /*0290*/  FADD R21, R18, R21 ;  /* 0x0000001512157221 */ /* 0x000fe20000000000 */
[----:B------:R0:W-:Y:S04]  /*02a0*/  STS [R7], R10 ;  /* 0x0000000a07007388 */ /* 0x0001e80000000800 */
[----:B------:R0:W-:Y:S04]  /*02b0*/  STS [R7+0x4], R0 ;  /* 0x0000040007007388 */ /* 0x0001e80000000800 */
[----:B------:R0:W-:Y:S04]  /*02c0*/  STS [R7+0x8], R6 ;  /* 0x0000080607007388 */ /* 0x0001e80000000800 */
[----:B------:R0:W-:Y:S04]  /*02d0*/  STS [R8], R17 ;  /* 0x0000001108007388 */ /* 0x0001e80000000800 */
[----:B------:R0:W-:Y:S04]  /*02e0*/  STS [R8+0x4], R9 ;  /* 0x0000040908007388 */ /* 0x0001e80000000800 */
[----:B------:R0:W-:Y:S01]  /*02f0*/  STS [R8+0x8], R21 ;  /* 0x0000081508007388 */ /* 0x0001e20000000800 */
[----:B------:R-:W-:-:S13]  /*0300*/  FSETP.GE.AND P0, PT, R17, UR6, PT ;  /* 0x0000000611007c0b */ /* 0x000fda000bf06000 */
[----:B0-----:R-:W-:Y:S05]  /*0310*/  @!P0 BRA `(.L_x_1) ;  /* 0x00000000001c8947 */ /* 0x001fea0003800000 */
[----:B------:R-:W0:Y:S01]  /*0320*/  LDC R0, c[0x0][0x39c] ;  /* 0x0000e700ff007b82 */ /* 0x000e220000000800 */
[----:B------:R-:W-:Y:S01]  /*0330*/  BSSY.RECONVERGENT B1, `(.L_x_2) ;  /* 0x0000004000017945 */ /* 0x000fe20003800200 */
.L_x_3:
[----:B0-----:R-:W-:-:S05]  /*0340*/  FADD R17, R17, -R0 ;  /* 0x8000000011117221 */ /* 0x001fca0000000000 */
[----:B------:R-:W-:-:S13]  /*0350*/  FSETP.GE.AND P0, PT, R17, R0, PT ;  /* 0x000000001100720b */ /* 0x000fda0003f06000 */
[----:B------:R-:W-:Y:S05]  /*0360*/  @P0 BRA `(.L_x_3) ;  /* 0xfffffffc00f40947 */ /* 0x000fea000383ffff */
[----:B------:R-:W-:Y:S05]  /*0370*/  BSYNC.RECONVERGENT B1 ;  /* 0x0000000000017941 */ /* 0x000fea0003800200 */
.L_x_2:
[----:B------:R0:W-:Y:S02]  /*0380*/  STS [R8], R17 ;  /* 0x0000001108007388 */ /* 0x0001e40000000800 */
.L_x_1:
[----:B------:R-:W-:Y:S05]  /*0390*/  BSYNC.RECONVERGENT B0 ;  /* 0x0000000000007941 */ /* 0x000fea0003800200 */
.L_x_0:
[----:B------:R-:W1:Y:S01]  /*03a0*/  LDCU UR6, c[0x0][0x3a0] ;  /* 0x00007400ff0677ac */ /* 0x000e620008000800 */
[----:B------:R-:W-:Y:S01]  /*03b0*/  BSSY.RECONVERGENT B0, `(.L_x_4) ;  /* 0x000000a000007945 */ /* 0x000fe20003800200 */
[----:B-1----:R-:W-:-:S13]  /*03c0*/  FSETP.GE.AND P0, PT, R9, UR6, PT ;  /* 0x0000000609007c0b */ /* 0x002fda000bf06000 */
[----:B------:R-:W-:Y:S05]  /*03d0*/  @!P0 BRA `(.L_x_5) ;  /* 0x00000000001c8947 */ /* 0x000fea0003800000 */
[----:B------:R-:W1:Y:S01]  /*03e0*/  LDC R0, c[0x0][0x3a0] ;  /* 0x0000e800ff007b82 */ /* 0x000e620000000800 */
[----:B------:R-:W-:Y:S01]  /*03f0*/  BSSY.RECONVERGENT B1, `(.L_x_6) ;  /* 0x0000004000017945 */ /* 0x000fe20003800200 */
.L_x_7:
[----:B-1----:R-:W-:-:S05]  /*0400*/  FADD R9, R9, -R0 ;  /* 0x8000000009097221 */ /* 0x002fca0000000000 */
[----:B------:R-:W-:-:S13]  /*0410*/  FSETP.GE.AND P0, PT, R9, R0, PT ;  /* 0x000000000900720b */ /* 0x000fda0003f06000 */
[----:B------:R-:W-:Y:S05]  /*0420*/  @P0 BRA `(.L_x_7) ;  /* 0xfffffffc00f40947 */ /* 0x000fea000383ffff */
[----:B------:R-:W-:Y:S05]  /*0430*/  BSYNC.RECONVERGENT B1 ;  /* 0x0000000000017941 */ /* 0x000fea0003800200 */
.L_x_6:
[----:B------:R1:W-:Y:S02]  /*0440*/  STS [R8+0x4], R9 ;  /* 0x0000040908007388 */ /* 0x0003e40000000800 */
.L_x_5:
[----:B------:R-:W-:Y:S05]  /*0450*/  BSYNC.RECONVERGENT B0 ;  /* 0x0000000000007941 */ /* 0x000fea0003800200 */
.L_x_4:
[----:B------:R-:W2:Y:S01]  /*0460*/  LDCU UR6, c[0x0][0x3a4] ;  /* 0x00007480ff0677ac */ /* 0x000ea20008000800 */
[----:B------:R-:W-:Y:S01]  /*0470*/  BSSY.RECONVERGENT B0, `(.L_x_8) ;  /* 0x000000b000007945 */ /* 0x000fe20003800200 */
[----:B--2---:R-:W-:-:S04]  /*0480*/  MOV R0, UR6 ;  /* 0x0000000600007c02 */ /* 0x004fc80008000f00 */
[----:B------:R-:W-:-:S13]  /*0490*/  FSETP.GE.AND P0, PT, R21, R0, PT ;  /* 0x000000001500720b */ /* 0x000fda0003f06000 */
[----:B------:R-:W-:Y:S05]  /*04a0*/  @!P0 BRA `(.L_x_9) ;  /* 0x00000000001c8947 */ /* 0x000fea0003800000 */
[----:B------:R-:W2:Y:S01]  /*04b0*/  LDC R0, c[0x0][0x3a4] ;  /* 0x0000e900ff007b82 */ /* 0x000ea20000000800 */
[----:B------:R-:W-:Y:S01]  /*04c0*/  BSSY.RECONVERGENT B1, `(.L_x_10) ;  /* 0x0000004000017945 */ /* 0x000fe20003800200 */
.L_x_11:
[----:B--2---:R-:W-:-:S05]  /*04d0*/  FADD R21, R21, -R0 ;  /* 0x8000000015157221 */ /* 0x004fca0000000000 */
[----:B------:R-:W-:-:S13]  /*04e0*/  FSETP.GE.AND P0, PT, R21, R0, PT ;  /* 0x000000001500720b */ /* 0x000fda0003f06000 */
[----:B------:R-:W-:Y:S05]  /*04f0*/  @P0 BRA `(.L_x_11) ;  /* 0xfffffffc00f40947 */ /* 0x000fea000383ffff */
[----:B------:R-:W-:Y:S05]  /*0500*/  BSYNC.RECONVERGENT B1 ;  /* 0x0000000000017941 */ /* 0x000fea0003800200 */
.L_x_10:
[----:B------:R2:W-:Y:S02]  /*0510*/  STS [R8+0x8], R21 ;  /* 0x0000081508007388 */ /* 0x0005e40000000800 */
.L_x_9:
[----:B------:R-:W-:Y:S05]  /*0520*/  BSYNC.RECONVERGENT B0 ;  /* 0x0000000000007941 */ /* 0x000fea0003800200 */
.L_x_8:
[----:B------:R-:W-:Y:S01]  /*0530*/  FSETP.GEU.AND P0, PT, R17, RZ, PT ;  /* 0x000000ff1100720b */ /* 0x000fe20003f0e000 */
[----:B------:R-:W-:-:S12]  /*0540*/  BSSY.RECONVERGENT B0, `(.L_x_12) ;  /* 0x0000009000007945 */ /* 0x000fd80003800200 */
[----:B------:R-:W-:Y:S05]  /*0550*/  @P0 BRA `(.L_x_13) ;  /* 0x00000000001c0947 */ /* 0x000fea0003800000 */
[----:B------:R-:W3:Y:S01]  /*0560*/  LDC R6, c[0x0][0x39c] ;  /* 0x0000e700ff067b82 */ /* 0x000ee20000000800 */
[----:B------:R-:W-:Y:S01]  /*0570*/  BSSY.RECONVERGENT B1, `(.L_x_14) ;  /* 0x0000004000017945 */ /* 0x000fe20003800200 */
.L_x_15:
[C---:B---3--:R-:W-:Y:S01]  /*0580*/  FSETP.GEU.AND P0, PT, R17.reuse, -R6, PT ;  /* 0x800000061100720b */ /* 0x048fe20003f0e000 */
[----:B0-----:R-:W-:-:S12]  /*0590*/  FADD R17, R17, R6 ;  /* 0x0000000611117221 */ /* 0x001fd80000000000 */
[----:B------:R-:W-:Y:S05]  /*05a0*/  @!P0 BRA `(.L_x_15) ;  /* 0xfffffffc00f48947 */ /* 0x000fea000383ffff */
[----:B------:R-:W-:Y:S05]  /*05b0*/  BSYNC.RECONVERGENT B1 ;  /* 0x0000000000017941 */ /* 0x000fea0003800200 */
.L_x_14:
[----:B------:R3:W-:Y:S02]  /*05c0*/  STS [R8], R17 ;  /* 0x0000001108007388 */ /* 0x0007e40000000800 */
.L_x_13:
[----:B------:R-:W-:Y:S05]  /*05d0*/  BSYNC.RECONVERGENT B0 ;  /* 0x0000000000007941 */ /* 0x000fea0003800200 */
.L_x_12:
[----:B------:R-:W-:Y:S01]  /*05e0*/  FSETP.GEU.AND P0, PT, R9, RZ, PT ;  /* 0x000000ff0900720b */ /* 0x000fe20003f0e000 */
[----:B------:R-:W-:-:S12]  /*05f0*/  BSSY.RECONVERGENT B0, `(.L_x_16) ;  /* 0x0000009000007945 */ /* 0x000fd80003800200 */
[----:B------:R-:W-:Y:S05]  /*0600*/  @P0 BRA `(.L_x_17) ;  /* 0x00000000001c0947 */ /* 0x000fea0003800000 */
[----:B------:R-:W4:Y:S01]  /*0610*/  LDC R6, c[0x0][0x3a0] ;  /* 0x0000e800ff067b82 */ /* 0x000f220000000800 */
[----:B------:R-:W-:Y:S01]  /*0620*/  BSSY.RECONVERGENT B1, `(.L_x_18) ;  /* 0x0000004000017945 */ /* 0x000fe20003800200 */
.L_x_19:
[C---:B----4-:R-:W-:Y:S01]  /*0630*/  FSETP.GEU.AND P0, PT, R9.reuse, -R6, PT ;  /* 0x800000060900720b */ /* 0x050fe20003f0e000 */
[----:B-1----:R-:W-:-:S12]  /*0640*/  FADD R9, R9, R6 ;  /* 0x0000000609097221 */ /* 0x002fd80000000000 */
[----:B------:R-:W-:Y:S05]  /*0650*/  @!P0 BRA `(.L_x_19) ;  /* 0xfffffffc00f48947 */ /* 0x000fea000383ffff */
[----:B------:R-:W-:Y:S05]  /*0660*/  BSYNC.RECONVERGENT B1 ;  /* 0x0000000000017941 */ /* 0x000fea0003800200 */
.L_x_18:
[----:B------:R4:W-:Y:S02]  /*0670*/  STS [R8+0x4], R9 ;  /* 0x0000040908007388 */ /* 0x0009e40000000800 */
.L_x_17:
[----:B------:R-:W-:Y:S05]  /*0680*/  BSYNC.RECONVERGENT B0 ;  /* 0x0000000000007941 */ /* 0x000fea0003800200 */
.L_x_16:
[----:B------:R-:W-:Y:S01]  /*0690*/  FSETP.GEU.AND P0, PT, R21, RZ, PT ;  /* 0x000000ff1500720b */ /* 0x000fe20003f0e000 */
[----:B------:R-:W-:-:S12]  /*06a0*/  BSSY.RECONVERGENT B0, `(.L_x_20) ;  /* 0x0000008000007945 */ /* 0x000fd80003800200 */
[----:B------:R-:W-:Y:S05]  /*06b0*/  @P0 BRA `(.L_x_21) ;  /* 0x0000000000180947 */ /* 0x000fea0003800000 */
[----:B------:R-:W-:Y:S01]  /*06c0*/  BSSY.RECONVERGENT B1, `(.L_x_22) ;  /* 0x0000004000017945 */ /* 0x000fe20003800200 */
.L_x_23:
[C---:B------:R-:W-:Y:S01]  /*06d0*/  FSETP.GEU.AND P0, PT, R21.reuse, -R0, PT ;  /* 0x800000001500720b */ /* 0x040fe20003f0e000 */
[----:B--2---:R-:W-:-:S12]  /*06e0*/  FADD R21, R21, R0 ;  /* 0x0000000015157221 */ /* 0x004fd80000000000 */
[----:B------:R-:W-:Y:S05]  /*06f0*/  @!P0 BRA `(.L_x_23) ;  /* 0xfffffffc00f48947 */ /* 0x000fea000383ffff */
[----:B------:R-:W-:Y:S05]  /*0700*/  BSYNC.RECONVERGENT B1 ;  /* 0x0000000000017941 */ /* 0x000fea0003800200 */
.L_x_22:
[----:B------:R2:W-:Y:S02]  /*0710*/  STS [R8+0x8], R21 ;  /* 0x0000081508007388 */ /* 0x0005e40000000800 */
.L_x_21:
[----:B------:R-:W-:Y:S05]  /*0720*/  BSYNC.RECONVERGENT B0 ;  /* 0x0000000000007941 */ /* 0x000fea0003800200 */
.L_x_20:
[----:B------:R-:W-:Y:S06]  /*0730*/  BAR.SYNC.DEFER_BLOCKING 0x0 ;  /* 0x0000000000007b1d */ /* 0x000fec0000010000 */
[----:B-1--4-:R-:W1:Y:S04]  /*0740*/  LDS R9, [R8] ;  /* 0x0000000008097984 */ /* 0x012e680000000800 */
[----:B------:R-:W4:Y:S04]  /*0750*/  LDS R11, [R8+0x4] ;  /* 0x00000400080b7984 */ /* 0x000f280000000800 */
[----:B------:R-:W5:Y:S04]  /*0760*/  LDS R13, [R8+0x8] ;  /* 0x00000800080d7984 */ /* 0x000f680000000800 */
[----:B------:R-:W2:Y:S04]  /*0770*/  LDS R15, [R7] ;  /* 0x00000000070f7984 */ /* 0x000ea80000000800 */
[----:B0--3--:R-:W0:Y:S04]  /*0780*/  LDS R17, [R7+0x4] ;  /* 0x0000040007117984 */ /* 0x009e280000000800 */
[----:B------:R-:W3:Y:S04]  /*0790*/  LDS R19, [R7+0x8] ;  /* 0x0000080007137984 */ /* 0x000ee80000000800 */
[----:B-1----:R-:W-:Y:S04]  /*07a0*/  STG.E desc[UR4][R2.64], R9 ;  /* 0x0000000902007986 */ /* 0x002fe8000c101904 */
[----:B----4-:R-:W-:Y:S04]  /*07b0*/  STG.E desc[UR4][R2.64+0x4], R11 ;  /* 0x0000040b02007986 */ /* 0x010fe8000c101904 */
[----:B-----5:R-:W-:Y:S04]  /*07c0*/  STG.E desc[UR4][R2.64+0x8], R13 ;  /* 0x0000080d02007986 */ /* 0x020fe8000c101904 */
[----:B--2---:R-:W-:Y:S04]  /*07d0*/  STG.E desc[UR4][R4.64], R15 ;  /* 0x0000000f04007986 */ /* 0x004fe8000c101904 */
[----:B0-----:R-:W-:Y:S04]  /*07e0*/  STG.E desc[UR4][R4.64+0x4], R17 ;  /* 0x0000041104007986 */ /* 0x001fe8000c101904 */
[----:B---3--:R-:W-:Y:S01]  /*07f0*/  STG.E desc[UR4][R4.64+0x8], R19 ;  /* 0x0000081304007986 */ /* 0x008fe2000c101904 */
[----:B------:R-:W-:Y:S05]  /*0800*/  EXIT ;  /* 0x000000000000794d */ /* 0x000fea0003800000 */
.L_x_24:
[----:B------:R-:W-:-:S00]  /*0810*/  BRA `(.L_x_24) ;  /* 0xfffffffc00fc7947 */ /* 0x000fc0000383ffff */
[----:B------:R-:W-:-:S00]  /*0820*/  NOP ;  /* 0x0000000000007918 */ /* 0x000fc00000000000 */
        /* <DEDUP_REMOVED lines=13> */
.L_x_72:


//--------------------- .text._Z12nbody_forcesP6float3S0_fjff --------------------------
	.section	.text._Z12nbody_forcesP6float3S0_fjff,"ax",@progbits
	.align	128
        .global         _Z12nbody_forcesP6float3S0_fjff
        .type           _Z12nbody_forcesP6float3S0_fjff,@function
        .size           _Z12nbody_forcesP6float3S0_fjff,(.L_x_71 - _Z12nbody_forcesP6float3S0_fjff)
        .other          _Z12nbody_forcesP6float3S0_fjff,@"STO_CUDA_ENTRY STV_DEFAULT"
_Z12nbody_forcesP6float3S0_fjff:
.text._Z12nbody_forcesP6float3S0_fjff:
[----:B------:R-:W-:Y:S01]  /*0000*/  LDC R1, c[0x0][0x37c] ;  /* 0x0000df00ff017b82 */ /* 0x000fe20000000800 */
[----:B------:R-:W0:Y:S01]  /*0010*/  S2R R3, SR_TID.X ;  /* 0x0000000000037919 */ /* 0x000e220000002100 */
[----:B------:R-:W1:Y:S06]  /*0020*/  LDCU UR4, c[0x0][0x394] ;  /* 0x00007280ff0477ac */ /* 0x000e6c0008000800 */
[----:B------:R-:W0:Y:S01]  /*0030*/  S2UR UR5, SR_CTAID.X ;  /* 0x00000000000579c3 */ /* 0x000e220000002500 */
[----:B------:R-:W-:Y:S01]  /*0040*/  HFMA2 R9, -RZ, RZ, 0, 0 ;  /* 0x00000000ff097431 */ /* 0x000fe200000001ff */
[----:B------:R-:W-:Y:S01]  /*0050*/  MOV R11, RZ ;  /* 0x000000ff000b7202 */ /* 0x000fe20000000f00 */
[----:B------:R-:W-:Y:S01]  /*0060*/  HFMA2 R15, -RZ, RZ, 0, 0 ;  /* 0x00000000ff0f7431 */ /* 0x000fe200000001ff */
[----:B------:R-:W2:Y:S04]  /*0070*/  LDCU.64 UR10, c[0x0][0x358] ;  /* 0x00006b00ff0a77ac */ /* 0x000ea80008000a00 */
[----:B------:R-:W0:Y:S01]  /*0080*/  LDC R8, c[0x0][0x360] ;  /* 0x0000d800ff087b82 */ /* 0x000e220000000800 */
[----:B-1----:R-:W-:Y:S01]  /*0090*/  UISETP.NE.AND UP0, UPT, UR4, URZ, UPT ;  /* 0x000000ff0400728c */ /* 0x002fe2000bf05270 */
[----:B0-----:R-:W-:-:S08]  /*00a0*/  IMAD R8, R8, UR5, R3 ;  /* 0x0000000508087c24 */ /* 0x001fd0000f8e0203 */
[----:B--2---:R-:W-:Y:S05]  /*00b0*/  BRA.U !UP0, `(.L_x_25) ;  /* 0x00000011081c7547 */ /* 0x004fea000b800000 */
[----:B------:R-:W0:Y:S01]  /*00c0*/  LDC.64 R2, c[0x0][0x380] ;  /* 0x0000e000ff027b82 */ /* 0x000e220000000a00 */
[----:B------:R-:W-:Y:S01]  /*00d0*/  UISETP.GE.U32.AND UP0, UPT, UR4, 0x4, UPT ;  /* 0x000000040400788c */ /* 0x000fe2000bf06070 */
[----:B------:R-:W-:Y:S02]  /*00e0*/  MOV R15, RZ ;  /* 0x000000ff000f7202 */ /* 0x000fe40000000f00 */
[----:B------:R-:W-:Y:S02]  /*00f0*/  CS2R R10, SRZ ;  /* 0x00000000000a7805 */ /* 0x000fe4000001ff00 */
[----:B------:R-:W-:Y:S01]  /*0100*/  MOV R9, RZ ;  /* 0x000000ff00097202 */ /* 0x000fe20000000f00 */
[----:B------:R-:W-:Y:S01]  /*0110*/  ULOP3.LUT UR8, UR4, 0x3, URZ, 0xc0, !UPT ;  /* 0x0000000304087892 */ /* 0x000fe2000f8ec0ff */
[----:B0-----:R-:W-:Y:S02]  /*0120*/  IMAD.WIDE.U32 R2, R8, 0xc, R2 ;  /* 0x0000000c08027825 */ /* 0x001fe400078e0002 */
[----:B------:R-:W-:Y:S09]  /*0130*/  BRA.U !UP0, `(.L_x_26) ;  /* 0x00000009083c7547 */ /* 0x000ff2000b800000 */
[----:B------:R-:W0:Y:S01]  /*0140*/  LDCU.64 UR6, c[0x0][0x380] ;  /* 0x00007000ff0677ac */ /* 0x000e220008000a00 */
[----:B------:R-:W-:Y:S01]  /*0150*/  MOV R15, RZ ;  /* 0x000000ff000f7202 */ /* 0x000fe20000000f00 */
[----:B------:R-:W-:Y:S01]  /*0160*/  ULOP3.LUT UR4, UR4, 0xfffffffc, URZ, 0xc0, !UPT ;  /* 0xfffffffc04047892 */ /* 0x000fe2000f8ec0ff */
[----:B------:R-:W1:Y:S05]  /*0170*/  LDCU UR9, c[0x0][0x39c] ;  /* 0x00007380ff0977ac */ /* 0x000e6a0008000800 */
[----:B------:R-:W-:Y:S01]  /*0180*/  MOV R10, UR4 ;  /* 0x00000004000a7c02 */ /* 0x000fe20008000f00 */
[----:B0-----:R-:W-:-:S04]  /*0190*/  UIADD3 UR5, UP0, UPT, UR6, 0x18, URZ ;  /* 0x0000001806057890 */ /* 0x001fc8000ff1e0ff */
[----:B------:R-:W-:Y:S02]  /*01a0*/  UIADD3.X UR6, UPT, UPT, URZ, UR7, URZ, UP0, !UPT ;  /* 0x00000007ff067290 */ /* 0x000fe400087fe4ff */
[----:B------:R-:W-:Y:S01]  /*01b0*/  MOV R4, UR5 ;  /* 0x0000000500047c02 */ /* 0x000fe20008000f00 */
[----:B------:R-:W-:-:S03]  /*01c0*/  UIADD3 UR7, UPT, UPT, -UR4, URZ, URZ ;  /* 0x000000ff04077290 */ /* 0x000fc6000fffe1ff */
[----:B-1----:R-:W-:-:S09]  /*01d0*/  MOV R5, UR6 ;  /* 0x0000000600057c02 */ /* 0x002fd20008000f00 */
.L_x_40:
[----:B------:R-:W2:Y:S04]  /*01e0*/  LDG.E R14, desc[UR10][R2.64+0x4] ;  /* 0x0000040a020e7981 */ /* 0x000ea8000c1e1900 */
[----:B------:R-:W2:Y:S04]  /*01f0*/  LDG.E R7, desc[UR10][R4.64+-0x14] ;  /* 0xffffec0a04077981 */ /* 0x000ea8000c1e1900 */
[----:B------:R-:W3:Y:S04]  /*0200*/  LDG.E R13, desc[UR10][R2.64] ;  /* 0x0000000a020d7981 */ /* 0x000ee8000c1e1900 */
[----:B------:R-:W3:Y:S04]  /*0210*/  LDG.E R0, desc[UR10][R4.64+-0x18] ;  /* 0xffffe80a04007981 */ /* 0x000ee8000c1e1900 */
[----:B------:R-:W4:Y:S04]  /*0220*/  LDG.E R12, desc[UR10][R2.64+0x8] ;  /* 0x0000080a020c7981 */ /* 0x000f28000c1e1900 */
[----:B------:R-:W4:Y:S01]  /*0230*/  LDG.E R17, desc[UR10][R4.64+-0x10] ;  /* 0xfffff00a04117981 */ /* 0x000f22000c1e1900 */
[----:B------:R-:W-:Y:S01]  /*0240*/  BSSY.RECONVERGENT B0, `(.L_x_27) ;  /* 0x0000013000007945 */ /* 0x000fe20003800200 */
[----:B--2---:R-:W-:Y:S01]  /*0250*/  FADD R14, R14, -R7 ;  /* 0x800000070e0e7221 */ /* 0x004fe20000000000 */
[----:B---3--:R-:W-:-:S03]  /*0260*/  FADD R13, R13, -R0 ;  /* 0x800000000d0d7221 */ /* 0x008fc60000000000 */
[----:B------:R-:W-:-:S04]  /*0270*/  FMUL R0, R14, R14 ;  /* 0x0000000e0e007220 */ /* 0x000fc80000400000 */
[----:B------:R-:W-:Y:S01]  /*0280*/  FFMA R7, R13, R13, R0 ;  /* 0x0000000d0d077223 */ /* 0x000fe20000000000 */
[----:B----4-:R-:W-:-:S04]  /*0290*/  FADD R12, R12, -R17 ;  /* 0x800000110c0c7221 */ /* 0x010fc80000000000 */
[----:B------:R-:W-:-:S04]  /*02a0*/  FFMA R7, R12, R12, R7 ;  /* 0x0000000c0c077223 */ /* 0x000fc80000000007 */
[----:B------:R0:W1:Y:S01]  /*02b0*/  MUFU.RSQ R6, R7 ;  /* 0x0000000700067308 */ /* 0x0000620000001400 */
[----:B------:R-:W-:-:S04]  /*02c0*/  IADD3 R0, PT, PT, R7, -0xd000000, RZ ;  /* 0xf300000007007810 */ /* 0x000fc80007ffe0ff */
[----:B------:R-:W-:-:S13]  /*02d0*/  ISETP.GT.U32.AND P0, PT, R0, 0x727fffff, PT ;  /* 0x727fffff0000780c */ /* 0x000fda0003f04070 */
[----:B01----:R-:W-:Y:S05]  /*02e0*/  @!P0 BRA `(.L_x_28) ;  /* 0x0000000000108947 */ /* 0x003fea0003800000 */
[----:B------:R-:W-:Y:S02]  /*02f0*/  MOV R0, R7 ;  /* 0x0000000700007202 */ /* 0x000fe40000000f00 */
[----:B------:R-:W-:-:S07]  /*0300*/  MOV R6, 0x320 ;  /* 0x0000032000067802 */ /* 0x000fce0000000f00 */
[----:B------:R-:W-:Y:S05]  /*0310*/  CALL.REL.NOINC `($__internal_0_$__cuda_sm20_sqrt_rn_f32_slowpath) ;  /* 0x00000010006c7944 */ /* 0x000fea0003c00000 */
[----:B------:R-:W-:Y:S05]  /*0320*/  BRA `(.L_x_29) ;  /* 0x0000000000107947 */ /* 0x000fea0003800000 */
.L_x_28:
[----:B------:R-:W-:Y:S01]  /*0330*/  FMUL.FTZ R20, R7, R6 ;  /* 0x0000000607147220 */ /* 0x000fe20000410000 */
[----:B------:R-:W-:-:S03]  /*0340*/  FMUL.FTZ R0, R6, 0.5 ;  /* 0x3f00000006007820 */ /* 0x000fc60000410000 */
[----:B------:R-:W-:-:S04]  /*0350*/  FFMA R7, -R20, R20, R7 ;  /* 0x0000001414077223 */ /* 0x000fc80000000107 */
[----:B------:R-:W-:-:S07]  /*0360*/  FFMA R20, R7, R0, R20 ;  /* 0x0000000007147223 */ /* 0x000fce0000000014 */
.L_x_29:
[----:B------:R-:W-:Y:S05]  /*0370*/  BSYNC.RECONVERGENT B0 ;  /* 0x0000000000007941 */ /* 0x000fea0003800200 */
.L_x_27:
[----:B------:R-:W-:Y:S06]  /*0380*/  BAR.SYNC.DEFER_BLOCKING 0x0 ;  /* 0x0000000000007b1d */ /* 0x000fec0000010000 */
[----:B------:R-:W2:Y:S04]  /*0390*/  LDG.E R17, desc[UR10][R2.64+0x4] ;  /* 0x0000040a02117981 */ /* 0x000ea8000c1e1900 */
[----:B------:R-:W2:Y:S04]  /*03a0*/  LDG.E R0, desc[UR10][R4.64+-0x8] ;  /* 0xfffff80a04007981 */ /* 0x000ea8000c1e1900 */
[----:B------:R-:W3:Y:S04]  /*03b0*/  LDG.E R18, desc[UR10][R2.64] ;  /* 0x0000000a02127981 */ /* 0x000ee8000c1e1900 */
[----:B------:R-:W3:Y:S04]  /*03c0*/  LDG.E R7, desc[UR10][R4.64+-0xc] ;  /* 0xfffff40a04077981 */ /* 0x000ee8000c1e1900 */
[----:B------:R-:W4:Y:S04]  /*03d0*/  LDG.E R19, desc[UR10][R2.64+0x8] ;  /* 0x0000080a02137981 */ /* 0x000f28000c1e1900 */
[----:B------:R-:W4:Y:S01]  /*03e0*/  LDG.E R6, desc[UR10][R4.64+-0x4] ;  /* 0xfffffc0a04067981 */ /* 0x000f22000c1e1900 */
[----:B------:R-:W-:Y:S01]  /*03f0*/  FSETP.GTU.AND P0, PT, R20, UR9, PT ;  /* 0x0000000914007c0b */ /* 0x000fe2000bf0c000 */
[----:B------:R-:W-:-:S12]  /*0400*/  BSSY.RECONVERGENT B0, `(.L_x_30) ;  /* 0x0000016000007945 */ /* 0x000fd80003800200 */
[----:B------:R-:W-:Y:S01]  /*0410*/  @!P0 FADD R9, R12, R9 ;  /* 0x000000090c098221 */ /* 0x000fe20000000000 */
[----:B------:R-:W-:Y:S01]  /*0420*/  @!P0 FADD R11, R14, R11 ;  /* 0x0000000b0e0b8221 */ /* 0x000fe20000000000 */
[----:B------:R-:W-:Y:S01]  /*0430*/  @!P0 FADD R15, R13, R15 ;  /* 0x0000000f0d0f8221 */ /* 0x000fe20000000000 */
        /* <DEDUP_REMOVED lines=14> */
.L_x_31:
[----:B------:R-:W-:Y:S01]  /*0520*/  FMUL.FTZ R20, R7, R6 ;  /* 0x0000000607147220 */ /* 0x000fe20000410000 */
[----:B------:R-:W-:-:S03]  /*0530*/  FMUL.FTZ R0, R6, 0.5 ;  /* 0x3f00000006007820 */ /* 0x000fc60000410000 */
[----:B------:R-:W-:-:S04]  /*0540*/  FFMA R7, -R20, R20, R7 ;  /* 0x0000001414077223 */ /* 0x000fc80000000107 */
[----:B------:R-:W-:-:S07]  /*0550*/  FFMA R20, R7, R0, R20 ;  /* 0x0000000007147223 */ /* 0x000fce0000000014 */
.L_x_32:
[----:B------:R-:W-:Y:S05]  /*0560*/  BSYNC.RECONVERGENT B0 ;  /* 0x0000000000007941 */ /* 0x000fea0003800200 */
.L_x_30:
        /* <DEDUP_REMOVED lines=11> */
[----:B------:R-:W-:-:S03]  /*0620*/  @!P0 FADD R11, R11, R17 ;  /* 0x000000110b0b8221 */ /* 0x000fc60000000000 */
[----:B------:R-:W-:Y:S01]  /*0630*/  MOV R26, R15 ;  /* 0x0000000f001a7202 */ /* 0x000fe20000000f00 */
        /* <DEDUP_REMOVED lines=14> */
.L_x_34:
[----:B------:R-:W-:Y:S01]  /*0720*/  FMUL.FTZ R20, R7, R6 ;  /* 0x0000000607147220 */ /* 0x000fe20000410000 */
[----:B------:R-:W-:-:S03]  /*0730*/  FMUL.FTZ R0, R6, 0.5 ;  /* 0x3f00000006007820 */ /* 0x000fc60000410000 */
[----:B------:R-:W-:-:S04]  /*0740*/  FFMA R7, -R20, R20, R7 ;  /* 0x0000001414077223 */ /* 0x000fc80000000107 */
[----:B------:R-:W-:-:S07]  /*0750*/  FFMA R20, R7, R0, R20 ;  /* 0x0000000007147223 */ /* 0x000fce0000000014 */
.L_x_35:
[----:B------:R-:W-:Y:S05]  /*0760*/  BSYNC.RECONVERGENT B0 ;  /* 0x0000000000007941 */ /* 0x000fea0003800200 */
.L_x_33:
        /* <DEDUP_REMOVED lines=22> */
[----:B------:R-:W-:Y:S01]  /*08d0*/  BSSY.RECONVERGENT B1, `(.L_x_38) ;  /* 0x0000004000017945 */ /* 0x000fe20003800200 */
[----:B------:R-:W-:Y:S02]  /*08e0*/  MOV R0, R7 ;  /* 0x0000000700007202 */ /* 0x000fe40000000f00 */
[----:B------:R-:W-:-:S07]  /*08f0*/  MOV R6, 0x910 ;  /* 0x0000091000067802 */ /* 0x000fce0000000f00 */
[----:B------:R-:W-:Y:S05]  /*0900*/  CALL.REL.NOINC `($__internal_0_$__cuda_sm20_sqrt_rn_f32_slowpath) ;  /* 0x0000000800f07944 */ /* 0x000fea0003c00000 */
[----:B------:R-:W-:Y:S05]  /*0910*/  BSYNC.RECONVERGENT B1 ;  /* 0x0000000000017941 */ /* 0x000fea0003800200 */
.L_x_38:
[----:B------:R-:W-:Y:S05]  /*0920*/  BRA `(.L_x_39) ;  /* 0x0000000000107947 */ /* 0x000fea0003800000 */
.L_x_37:
[----:B------:R-:W-:Y:S01]  /*0930*/  FMUL.FTZ R20, R7, R6 ;  /* 0x0000000607147220 */ /* 0x000fe20000410000 */
[----:B------:R-:W-:-:S03]  /*0940*/  FMUL.FTZ R0, R6, 0.5 ;  /* 0x3f00000006007820 */ /* 0x000fc60000410000 */
[----:B------:R-:W-:-:S04]  /*0950*/  FFMA R7, -R20, R20, R7 ;  /* 0x0000001414077223 */ /* 0x000fc80000000107 */
[----:B------:R-:W-:-:S07]  /*0960*/  FFMA R20, R7, R0, R20 ;  /* 0x0000000007147223 */ /* 0x000fce0000000014 */
.L_x_39:
[----:B------:R-:W-:Y:S05]  /*0970*/  BSYNC.RECONVERGENT B0 ;  /* 0x0000000000007941 */ /* 0x000fea0003800200 */
.L_x_36:
[----:B------:R-:W-:Y:S01]  /*0980*/  BAR.SYNC.DEFER_BLOCKING 0x0 ;  /* 0x0000000000007b1d */ /* 0x000fe20000010000 */
[----:B------:R-:W-:Y:S01]  /*0990*/  FSETP.GTU.AND P0, PT, R20, UR9, PT ;  /* 0x0000000914007c0b */ /* 0x000fe2000bf0c000 */
[----:B------:R-:W-:Y:S01]  /*09a0*/  UIADD3 UR7, UPT, UPT, UR7, 0x4, URZ ;  /* 0x0000000407077890 */ /* 0x000fe2000fffe0ff */
[----:B------:R-:W-:-:S03]  /*09b0*/  IADD3 R4, P1, PT, R4, 0x30, RZ ;  /* 0x0000003004047810 */ /* 0x000fc60007f3e0ff */
[----:B------:R-:W-:Y:S01]  /*09c0*/  UISETP.NE.AND UP0, UPT, UR7, URZ, UPT ;  /* 0x000000ff0700728c */ /* 0x000fe2000bf05270 */
[----:B------:R-:W-:-:S07]  /*09d0*/  IADD3.X R5, PT, PT, RZ, R5, RZ, P1, !PT ;  /* 0x00000005ff057210 */ /* 0x000fce0000ffe4ff */
[----:B------:R-:W-:Y:S01]  /*09e0*/  @!P0 FADD R26, R26, R17 ;  /* 0x000000111a1a8221 */ /* 0x000fe20000000000 */
[----:B------:R-:W-:Y:S01]  /*09f0*/  @!P0 FADD R9, R9, R15 ;  /* 0x0000000f09098221 */ /* 0x000fe20000000000 */
[----:B------:R-:W-:-:S03]  /*0a00*/  @!P0 FADD R11, R11, R18 ;  /* 0x000000120b0b8221 */ /* 0x000fc60000000000 */
[----:B------:R-:W-:Y:S01]  /*0a10*/  MOV R15, R26 ;  /* 0x0000001a000f7202 */ /* 0x000fe20000000f00 */
[----:B------:R-:W-:Y:S06]  /*0a20*/  BRA.U UP0, `(.L_x_40) ;  /* 0xfffffff500ec7547 */ /* 0x000fec000b83ffff */
.L_x_26:
[----:B------:R-:W-:-:S09]  /*0a30*/  UISETP.NE.AND UP0, UPT, UR8, URZ, UPT ;  /* 0x000000ff0800728c */ /* 0x000fd2000bf05270 */
[----:B------:R-:W-:Y:S05]  /*0a40*/  BRA.U !UP0, `(.L_x_25) ;  /* 0x0000000508b87547 */ /* 0x000fea000b800000 */
[----:B------:R-:W-:-:S09]  /*0a50*/  UISETP.NE.AND UP0, UPT, UR8, 0x1, UPT ;  /* 0x000000010800788c */ /* 0x000fd2000bf05270 */
[----:B------:R-:W-:Y:S05]  /*0a60*/  BRA.U !UP0, `(.L_x_41) ;  /* 0x0000000508187547 */ /* 0x000fea000b800000 */
[----:B------:R-:W0:Y:S01]  /*0a70*/  LDC.64 R4, c[0x0][0x380] ;  /* 0x0000e000ff047b82 */ /* 0x000e220000000a00 */
[----:B------:R-:W2:Y:S04]  /*0a80*/  LDG.E R12, desc[UR10][R2.64+0x4] ;  /* 0x0000040a020c7981 */ /* 0x000ea8000c1e1900 */
[----:B------:R-:W3:Y:S04]  /*0a90*/  LDG.E R14, desc[UR10][R2.64] ;  /* 0x0000000a020e7981 */ /* 0x000ee8000c1e1900 */
[----:B------:R-:W4:Y:S01]  /*0aa0*/  LDG.E R18, desc[UR10][R2.64+0x8] ;  /* 0x0000080a02127981 */ /* 0x000f22000c1e1900 */
[----:B0-----:R-:W-:-:S05]  /*0ab0*/  IMAD.WIDE.U32 R4, R10, 0xc, R4 ;  /* 0x0000000c0a047825 */ /* 0x001fca00078e0004 */
[----:B------:R-:W2:Y:S04]  /*0ac0*/  LDG.E R13, desc[UR10][R4.64+0x4] ;  /* 0x0000040a040d7981 */ /* 0x000ea8000c1e1900 */
[----:B------:R-:W3:Y:S04]  /*0ad0*/  LDG.E R7, desc[UR10][R4.64] ;  /* 0x0000000a04077981 */ /* 0x000ee8000c1e1900 */
[----:B------:R-:W4:Y:S01]  /*0ae0*/  LDG.E R17, desc[UR10][R4.64+0x8] ;  /* 0x0000080a04117981 */ /* 0x000f22000c1e1900 */
[----:B------:R-:W-:Y:S01]  /*0af0*/  BSSY.RECONVERGENT B0, `(.L_x_42) ;  /* 0x0000013000007945 */ /* 0x000fe20003800200 */
[----:B--2---:R-:W-:Y:S01]  /*0b00*/  FADD R12, R12, -R13 ;  /* 0x8000000d0c0c7221 */ /* 0x004fe20000000000 */
[----:B---3--:R-:W-:-:S03]  /*0b10*/  FADD R14, R14, -R7 ;  /* 0x800000070e0e7221 */ /* 0x008fc60000000000 */
[----:B------:R-:W-:Y:S01]  /*0b20*/  FMUL R7, R12, R12 ;  /* 0x0000000c0c077220 */ /* 0x000fe20000400000 */
[----:B----4-:R-:W-:-:S03]  /*0b30*/  FADD R18, R18, -R17 ;  /* 0x8000001112127221 */ /* 0x010fc60000000000 */
[----:B------:R-:W-:-:S04]  /*0b40*/  FFMA R7, R14, R14, R7 ;  /* 0x0000000e0e077223 */ /* 0x000fc80000000007 */
[----:B------:R-:W-:-:S05]  /*0b50*/  FFMA R7, R18, R18, R7 ;  /* 0x0000001212077223 */ /* 0x000fca0000000007 */
[----:B------:R-:W-:Y:S01]  /*0b60*/  IADD3 R0, PT, PT, R7, -0xd000000, RZ ;  /* 0xf300000007007810 */ /* 0x000fe20007ffe0ff */
[----:B------:R0:W1:Y:S03]  /*0b70*/  MUFU.RSQ R6, R7 ;  /* 0x0000000700067308 */ /* 0x0000660000001400 */
[----:B------:R-:W-:-:S13]  /*0b80*/  ISETP.GT.U32.AND P0, PT, R0, 0x727fffff, PT ;  /* 0x727fffff0000780c */ /* 0x000fda0003f04070 */
[----:B0-----:R-:W-:Y:S05]  /*0b90*/  @!P0 BRA `(.L_x_43) ;  /* 0x0000000000108947 */ /* 0x001fea0003800000 */
[----:B------:R-:W-:Y:S02]  /*0ba0*/  MOV R0, R7 ;  /* 0x0000000700007202 */ /* 0x000fe40000000f00 */
[----:B-1----:R-:W-:-:S07]  /*0bb0*/  MOV R6, 0xbd0 ;  /* 0x00000bd000067802 */ /* 0x002fce0000000f00 */
[----:B------:R-:W-:Y:S05]  /*0bc0*/  CALL.REL.NOINC `($__internal_0_$__cuda_sm20_sqrt_rn_f32_slowpath) ;  /* 0x0000000800407944 */ /* 0x000fea0003c00000 */
[----:B------:R-:W-:Y:S05]  /*0bd0*/  BRA `(.L_x_44) ;  /* 0x0000000000107947 */ /* 0x000fea0003800000 */
.L_x_43:
[----:B-1----:R-:W-:Y:S01]  /*0be0*/  FMUL.FTZ R20, R7, R6 ;  /* 0x0000000607147220 */ /* 0x002fe20000410000 */
[----:B------:R-:W-:-:S03]  /*0bf0*/  FMUL.FTZ R0, R6, 0.5 ;  /* 0x3f00000006007820 */ /* 0x000fc60000410000 */
[----:B------:R-:W-:-:S04]  /*0c00*/  FFMA R7, -R20, R20, R7 ;  /* 0x0000001414077223 */ /* 0x000fc80000000107 */
[----:B------:R-:W-:-:S07]  /*0c10*/  FFMA R20, R7, R0, R20 ;  /* 0x0000000007147223 */ /* 0x000fce0000000014 */
.L_x_44:
[----:B------:R-:W-:Y:S05]  /*0c20*/  BSYNC.RECONVERGENT B0 ;  /* 0x0000000000007941 */ /* 0x000fea0003800200 */
.L_x_42:
[----:B------:R-:W-:Y:S06]  /*0c30*/  BAR.SYNC.DEFER_BLOCKING 0x0 ;  /* 0x0000000000007b1d */ /* 0x000fec0000010000 */
[----:B------:R-:W0:Y:S01]  /*0c40*/  LDCU UR4, c[0x0][0x39c] ;  /* 0x00007380ff0477ac */ /* 0x000e220008000800 */
[----:B------:R-:W2:Y:S04]  /*0c50*/  LDG.E R13, desc[UR10][R2.64+0x4] ;  /* 0x0000040a020d7981 */ /* 0x000ea8000c1e1900 */
[----:B------:R-:W2:Y:S04]  /*0c60*/  LDG.E R6, desc[UR10][R4.64+0x10] ;  /* 0x0000100a04067981 */ /* 0x000ea8000c1e1900 */
[----:B------:R-:W3:Y:S04]  /*0c70*/  LDG.E R17, desc[UR10][R2.64] ;  /* 0x0000000a02117981 */ /* 0x000ee8000c1e1900 */
[----:B------:R-:W3:Y:S04]  /*0c80*/  LDG.E R0, desc[UR10][R4.64+0xc] ;  /* 0x00000c0a04007981 */ /* 0x000ee8000c1e1900 */
[----:B------:R-:W4:Y:S04]  /*0c90*/  LDG.E R16, desc[UR10][R4.64+0x14] ;  /* 0x0000140a04107981 */ /* 0x000f28000c1e1900 */
[----:B------:R-:W4:Y:S01]  /*0ca0*/  LDG.E R19, desc[UR10][R2.64+0x8] ;  /* 0x0000080a02137981 */ /* 0x000f22000c1e1900 */
[----:B------:R-:W-:Y:S01]  /*0cb0*/  FADD R18, R9, R18 ;  /* 0x0000001209127221 */ /* 0x000fe20000000000 */
[----:B------:R-:W-:Y:S01]  /*0cc0*/  FADD R12, R11, R12 ;  /* 0x0000000c0b0c7221 */ /* 0x000fe20000000000 */
[----:B------:R-:W-:Y:S01]  /*0cd0*/  FADD R14, R15, R14 ;  /* 0x0000000e0f0e7221 */ /* 0x000fe20000000000 */
[----:B0-----:R-:W-:Y:S01]  /*0ce0*/  FSETP.GTU.AND P0, PT, R20, UR4, PT ;  /* 0x0000000414007c0b */ /* 0x001fe2000bf0c000 */
[----:B------:R-:W-:Y:S03]  /*0cf0*/  BSSY.RECONVERGENT B0, `(.L_x_45) ;  /* 0x0000016000007945 */ /* 0x000fe60003800200 */
[----:B------:R-:W-:-:S02]  /*0d00*/  FSEL R9, R9, R18, P0 ;  /* 0x0000001209097208 */ /* 0x000fc40000000000 */
[----:B------:R-:W-:Y:S02]  /*0d10*/  FSEL R11, R11, R12, P0 ;  /* 0x0000000c0b0b7208 */ /* 0x000fe40000000000 */
[----:B------:R-:W-:Y:S01]  /*0d20*/  FSEL R15, R15, R14, P0 ;  /* 0x0000000e0f0f7208 */ /* 0x000fe20000000000 */
        /* <DEDUP_REMOVED lines=14> */
.L_x_46:
[----:B------:R-:W-:Y:S01]  /*0e10*/  FMUL.FTZ R20, R7, R6 ;  /* 0x0000000607147220 */ /* 0x000fe20000410000 */
[----:B------:R-:W-:-:S03]  /*0e20*/  FMUL.FTZ R0, R6, 0.5 ;  /* 0x3f00000006007820 */ /* 0x000fc60000410000 */
[----:B------:R-:W-:-:S04]  /*0e30*/  FFMA R5, -R20, R20, R7 ;  /* 0x0000001414057223 */ /* 0x000fc80000000107 */
[----:B------:R-:W-:-:S07]  /*0e40*/  FFMA R20, R5, R0, R20 ;  /* 0x0000000005147223 */ /* 0x000fce0000000014 */
.L_x_47:
[----:B------:R-:W-:Y:S05]  /*0e50*/  BSYNC.RECONVERGENT B0 ;  /* 0x0000000000007941 */ /* 0x000fea0003800200 */
.L_x_45:
[----:B------:R-:W0:Y:S01]  /*0e60*/  LDCU UR4, c[0x0][0x39c] ;  /* 0x00007380ff0477ac */ /* 0x000e220008000800 */
[----:B------:R-:W-:Y:S01]  /*0e70*/  IADD3 R10, PT, PT, R10, 0x2, RZ ;  /* 0x000000020a0a7810 */ /* 0x000fe20007ffe0ff */
[----:B------:R-:W-:Y:S01]  /*0e80*/  BAR.SYNC.DEFER_BLOCKING 0x0 ;  /* 0x0000000000007b1d */ /* 0x000fe20000010000 */
[----:B0-----:R-:W-:-:S13]  /*0e90*/  FSETP.GTU.AND P0, PT, R20, UR4, PT ;  /* 0x0000000414007c0b */ /* 0x001fda000bf0c000 */
[----:B------:R-:W-:Y:S01]  /*0ea0*/  @!P0 FADD R9, R9, R19 ;  /* 0x0000001309098221 */ /* 0x000fe20000000000 */
[----:B------:R-:W-:Y:S01]  /*0eb0*/  @!P0 FADD R11, R11, R13 ;  /* 0x0000000d0b0b8221 */ /* 0x000fe20000000000 */
[----:B------:R-:W-:-:S07]  /*0ec0*/  @!P0 FADD R15, R15, R17 ;  /* 0x000000110f0f8221 */ /* 0x000fce0000000000 */
.L_x_41:
[----:B------:R-:W0:Y:S02]  /*0ed0*/  LDCU UR4, c[0x0][0x394] ;  /* 0x00007280ff0477ac */ /* 0x000e240008000800 */
[----:B0-----:R-:W-:-:S04]  /*0ee0*/  ULOP3.LUT UR4, UR4, 0x1, URZ, 0xc0, !UPT ;  /* 0x0000000104047892 */ /* 0x001fc8000f8ec0ff */
[----:B------:R-:W-:-:S09]  /*0ef0*/  UISETP.NE.U32.AND UP0, UPT, UR4, 0x1, UPT ;  /* 0x000000010400788c */ /* 0x000fd2000bf05070 */
[----:B------:R-:W-:Y:S05]  /*0f00*/  BRA.U UP0, `(.L_x_25) ;  /* 0x0000000100887547 */ /* 0x000fea000b800000 */
[----:B------:R-:W0:Y:S01]  /*0f10*/  LDC.64 R6, c[0x0][0x380] ;  /* 0x0000e000ff067b82 */ /* 0x000e220000000a00 */
[----:B------:R-:W2:Y:S04]  /*0f20*/  LDG.E R4, desc[UR10][R2.64+0x4] ;  /* 0x0000040a02047981 */ /* 0x000ea8000c1e1900 */
[----:B------:R-:W3:Y:S01]  /*0f30*/  LDG.E R0, desc[UR10][R2.64+0x8] ;  /* 0x0000080a02007981 */ /* 0x000ee2000c1e1900 */
[----:B0-----:R-:W-:-:S03]  /*0f40*/  IMAD.WIDE.U32 R6, R10, 0xc, R6 ;  /* 0x0000000c0a067825 */ /* 0x001fc600078e0006 */
[----:B------:R-:W4:Y:S04]  /*0f50*/  LDG.E R10, desc[UR10][R2.64] ;  /* 0x0000000a020a7981 */ /* 0x000f28000c1e1900 */
[----:B------:R-:W2:Y:S04]  /*0f60*/  LDG.E R13, desc[UR10][R6.64+0x4] ;  /* 0x0000040a060d7981 */ /* 0x000ea8000c1e1900 */
[----:B------:R-:W4:Y:S04]  /*0f70*/  LDG.E R5, desc[UR10][R6.64] ;  /* 0x0000000a06057981 */ /* 0x000f28000c1e1900 */
[----:B------:R-:W3:Y:S01]  /*0f80*/  LDG.E R17, desc[UR10][R6.64+0x8] ;  /* 0x0000080a06117981 */ /* 0x000ee2000c1e1900 */
[----:B------:R-:W-:Y:S01]  /*0f90*/  BSSY.RECONVERGENT B0, `(.L_x_48) ;  /* 0x0000013000007945 */ /* 0x000fe20003800200 */
[----:B--2---:R-:W-:Y:S01]  /*0fa0*/  FADD R4, R4, -R13 ;  /* 0x8000000d04047221 */ /* 0x004fe20000000000 */
[----:B----4-:R-:W-:-:S03]  /*0fb0*/  FADD R10, R10, -R5 ;  /* 0x800000050a0a7221 */ /* 0x010fc60000000000 */
[----:B------:R-:W-:Y:S01]  /*0fc0*/  FMUL R5, R4, R4 ;  /* 0x0000000404057220 */ /* 0x000fe20000400000 */
[----:B---3--:R-:W-:-:S03]  /*0fd0*/  FADD R12, R0, -R17 ;  /* 0x80000011000c7221 */ /* 0x008fc60000000000 */
[----:B------:R-:W-:-:S04]  /*0fe0*/  FFMA R5, R10, R10, R5 ;  /* 0x0000000a0a057223 */ /* 0x000fc80000000005 */
[----:B------:R-:W-:-:S05]  /*0ff0*/  FFMA R5, R12, R12, R5 ;  /* 0x0000000c0c057223 */ /* 0x000fca0000000005 */
[----:B------:R-:W-:Y:S01]  /*1000*/  IADD3 R0, PT, PT, R5, -0xd000000, RZ ;  /* 0xf300000005007810 */ /* 0x000fe20007ffe0ff */
[----:B------:R0:W1:Y:S03]  /*1010*/  MUFU.RSQ R14, R5 ;  /* 0x00000005000e7308 */ /* 0x0000660000001400 */
[----:B------:R-:W-:-:S13]  /*1020*/  ISETP.GT.U32.AND P0, PT, R0, 0x727fffff, PT ;  /* 0x727fffff0000780c */ /* 0x000fda0003f04070 */
[----:B0-----:R-:W-:Y:S05]  /*1030*/  @!P0 BRA `(.L_x_49) ;  /* 0x0000000000108947 */ /* 0x001fea0003800000 */
[----:B------:R-:W-:Y:S02]  /*1040*/  MOV R0, R5 ;  /* 0x0000000500007202 */ /* 0x000fe40000000f00 */
[----:B------:R-:W-:-:S07]  /*1050*/  MOV R6, 0x1070 ;  /* 0x0000107000067802 */ /* 0x000fce0000000f00 */
[----:B-1----:R-:W-:Y:S05]  /*1060*/  CALL.REL.NOINC `($__internal_0_$__cuda_sm20_sqrt_rn_f32_slowpath) ;  /* 0x0000000400187944 */ /* 0x002fea0003c00000 */
[----:B------:R-:W-:Y:S05]  /*1070*/  BRA `(.L_x_50) ;  /* 0x0000000000107947 */ /* 0x000fea0003800000 */
.L_x_49:
[----:B-1----:R-:W-:Y:S01]  /*1080*/  FMUL.FTZ R20, R5, R14 ;  /* 0x0000000e05147220 */ /* 0x002fe20000410000 */
[----:B------:R-:W-:-:S03]  /*1090*/  FMUL.FTZ R0, R14, 0.5 ;  /* 0x3f0000000e007820 */ /* 0x000fc60000410000 */
[----:B------:R-:W-:-:S04]  /*10a0*/  FFMA R3, -R20, R20, R5 ;  /* 0x0000001414037223 */ /* 0x000fc80000000105 */
[----:B------:R-:W-:-:S07]  /*10b0*/  FFMA R20, R3, R0, R20 ;  /* 0x0000000003147223 */ /* 0x000fce0000000014 */
.L_x_50:
[----:B------:R-:W-:Y:S05]  /*10c0*/  BSYNC.RECONVERGENT B0 ;  /* 0x0000000000007941 */ /* 0x000fea0003800200 */
.L_x_48:
[----:B------:R-:W0:Y:S01]  /*10d0*/  LDCU UR4, c[0x0][0x39c] ;  /* 0x00007380ff0477ac */ /* 0x000e220008000800 */
[----:B------:R-:W-:Y:S01]  /*10e0*/  BAR.SYNC.DEFER_BLOCKING 0x0 ;  /* 0x0000000000007b1d */ /* 0x000fe20000010000 */
[----:B0-----:R-:W-:-:S13]  /*10f0*/  FSETP.GTU.AND P0, PT, R20, UR4, PT ;  /* 0x0000000414007c0b */ /* 0x001fda000bf0c000 */
[----:B------:R-:W-:Y:S01]  /*1100*/  @!P0 FADD R9, R9, R12 ;  /* 0x0000000c09098221 */ /* 0x000fe20000000000 */
[----:B------:R-:W-:Y:S01]  /*1110*/  @!P0 FADD R11, R11, R4 ;  /* 0x000000040b0b8221 */ /* 0x000fe20000000000 */
[----:B------:R-:W-:-:S07]  /*1120*/  @!P0 FADD R15, R15, R10 ;  /* 0x0000000a0f0f8221 */ /* 0x000fce0000000000 */
.L_x_25:
[----:B------:R-:W0:Y:S01]  /*1130*/  LDC R5, c[0x0][0x398] ;  /* 0x0000e600ff057b82 */ /* 0x000e220000000800 */
[----:B------:R-:W-:Y:S07]  /*1140*/  BSSY.RECONVERGENT B0, `(.L_x_51) ;  /* 0x000000d000007945 */ /* 0x000fee0003800200 */
[----:B------:R-:W1:Y:S01]  /*1150*/  LDC R0, c[0x0][0x398] ;  /* 0x0000e600ff007b82 */ /* 0x000e620000000800 */
[----:B0-----:R-:W0:Y:S08]  /*1160*/  MUFU.RCP R2, R5 ;  /* 0x0000000500027308 */ /* 0x001e300000001000 */
[----:B------:R-:W2:Y:S01]  /*1170*/  FCHK P0, R15, R5 ;  /* 0x000000050f007302 */ /* 0x000ea20000000000 */
[----:B0-----:R-:W-:-:S04]  /*1180*/  FFMA R3, R2, -R5, 1 ;  /* 0x3f80000002037423 */ /* 0x001fc80000000805 */
[----:B------:R-:W-:-:S04]  /*1190*/  FFMA R2, R2, R3, R2 ;  /* 0x0000000302027223 */ /* 0x000fc80000000002 */
[----:B------:R-:W-:-:S04]  /*11a0*/  FFMA R4, R2, R15, RZ ;  /* 0x0000000f02047223 */ /* 0x000fc800000000ff */
[----:B------:R-:W-:-:S04]  /*11b0*/  FFMA R3, R4, -R5, R15 ;  /* 0x8000000504037223 */ /* 0x000fc8000000000f */
[----:B------:R-:W-:Y:S01]  /*11c0*/  FFMA R2, R2, R3, R4 ;  /* 0x0000000302027223 */ /* 0x000fe20000000004 */
[----:B-12---:R-:W-:Y:S06]  /*11d0*/  @!P0 BRA `(.L_x_52) ;  /* 0x00000000000c8947 */ /* 0x006fec0003800000 */
[----:B------:R-:W-:Y:S02]  /*11e0*/  MOV R3, R15 ;  /* 0x0000000f00037202 */ /* 0x000fe40000000f00 */
[----:B------:R-:W-:-:S07]  /*11f0*/  MOV R6, 0x1210 ;  /* 0x0000121000067802 */ /* 0x000fce0000000f00 */
[----:B------:R-:W-:Y:S05]  /*1200*/  CALL.REL.NOINC `($__internal_1_$__cuda_sm3x_div_rn_noftz_f32_slowpath) ;  /* 0x0000000400047944 */ /* 0x000fea0003c00000 */
.L_x_52:
[----:B------:R-:W-:Y:S05]  /*1210*/  BSYNC.RECONVERGENT B0 ;  /* 0x0000000000007941 */ /* 0x000fea0003800200 */
.L_x_51:
[----:B------:R-:W0:Y:S01]  /*1220*/  LDC R10, c[0x0][0x398] ;  /* 0x0000e600ff0a7b82 */ /* 0x000e220000000800 */
[----:B------:R-:W1:Y:S01]  /*1230*/  LDCU UR4, c[0x0][0x390] ;  /* 0x00007200ff0477ac */ /* 0x000e620008000800 */
[----:B------:R-:W-:Y:S06]  /*1240*/  BSSY.RECONVERGENT B0, `(.L_x_53) ;  /* 0x0000011000007945 */ /* 0x000fec0003800200 */
[----:B------:R-:W2:Y:S01]  /*1250*/  LDC.64 R4, c[0x0][0x388] ;  /* 0x0000e200ff047b82 */ /* 0x000ea20000000a00 */
[----:B-1----:R-:W-:-:S04]  /*1260*/  FMUL R2, R2, UR4 ;  /* 0x0000000402027c20 */ /* 0x002fc80008400000 */
[----:B------:R-:W-:Y:S01]  /*1270*/  FMUL R3, R2, UR4 ;  /* 0x0000000402037c20 */ /* 0x000fe20008400000 */
[----:B0-----:R-:W0:Y:S01]  /*1280*/  MUFU.RCP R7, R10 ;  /* 0x0000000a00077308 */ /* 0x001e220000001000 */
[----:B--2---:R-:W-:-:S07]  /*1290*/  IMAD.WIDE.U32 R4, R8, 0xc, R4 ;  /* 0x0000000c08047825 */ /* 0x004fce00078e0004 */
[----:B------:R-:W1:Y:S01]  /*12a0*/  FCHK P0, R11, R10 ;  /* 0x0000000a0b007302 */ /* 0x000e620000000000 */
[----:B------:R2:W-:Y:S01]  /*12b0*/  STG.E desc[UR10][R4.64], R3 ;  /* 0x0000000304007986 */ /* 0x0005e2000c10190a */
        /* <DEDUP_REMOVED lines=9> */
.L_x_54:
[----:B------:R-:W-:Y:S05]  /*1350*/  BSYNC.RECONVERGENT B0 ;  /* 0x0000000000007941 */ /* 0x000fea0003800200 */
.L_x_53:
[----:B------:R-:W0:Y:S01]  /*1360*/  LDC R8, c[0x0][0x398] ;  /* 0x0000e600ff087b82 */ /* 0x000e220000000800 */
[----:B------:R-:W1:Y:S01]  /*1370*/  LDCU UR4, c[0x0][0x390] ;  /* 0x00007200ff0477ac */ /* 0x000e620008000800 */
[----:B------:R-:W-:Y:S01]  /*1380*/  BSSY.RECONVERGENT B0, `(.L_x_55) ;  /* 0x000000f000007945 */ /* 0x000fe20003800200 */
[----:B-1----:R-:W-:-:S04]  /*1390*/  FMUL R2, R2, UR4 ;  /* 0x0000000402027c20 */ /* 0x002fc80008400000 */
[----:B------:R-:W-:Y:S01]  /*13a0*/  FMUL R3, R2, UR4 ;  /* 0x0000000402037c20 */ /* 0x000fe20008400000 */
[----:B0-----:R-:W0:Y:S04]  /*13b0*/  MUFU.RCP R7, R8 ;  /* 0x0000000800077308 */ /* 0x001e280000001000 */
[----:B------:R1:W-:Y:S04]  /*13c0*/  STG.E desc[UR10][R4.64+0x4], R3 ;  /* 0x0000040304007986 */ /* 0x0003e8000c10190a */
        /* <DEDUP_REMOVED lines=10> */
.L_x_56:
[----:B------:R-:W-:Y:S05]  /*1470*/  BSYNC.RECONVERGENT B0 ;  /* 0x0000000000007941 */ /* 0x000fea0003800200 */
.L_x_55:
[----:B------:R-:W0:Y:S02]  /*1480*/  LDCU UR4, c[0x0][0x390] ;  /* 0x00007200ff0477ac */ /* 0x000e240008000800 */
[----:B0-----:R-:W-:-:S04]  /*1490*/  FMUL R2, R2, UR4 ;  /* 0x0000000402027c20 */ /* 0x001fc80008400000 */
[----:B------:R-:W-:-:S05]  /*14a0*/  FMUL R3, R2, UR4 ;  /* 0x0000000402037c20 */ /* 0x000fca0008400000 */
[----:B------:R-:W-:Y:S01]  /*14b0*/  STG.E desc[UR10][R4.64+0x8], R3 ;  /* 0x0000080304007986 */ /* 0x000fe2000c10190a */
[----:B------:R-:W-:Y:S05]  /*14c0*/  EXIT ;  /* 0x000000000000794d */ /* 0x000fea0003800000 */
        .weak           $__internal_0_$__cuda_sm20_sqrt_rn_f32_slowpath
        .type           $__internal_0_$__cuda_sm20_sqrt_rn_f32_slowpath,@function
        .size           $__internal_0_$__cuda_sm20_sqrt_rn_f32_slowpath,($__internal_1_$__cuda_sm3x_div_rn_noftz_f32_slowpath - $__internal_0_$__cuda_sm20_sqrt_rn_f32_slowpath)
$__internal_0_$__cuda_sm20_sqrt_rn_f32_slowpath:
[----:B------:R-:W-:-:S13]  /*14d0*/  LOP3.LUT P0, RZ, R0, 0x7fffffff, RZ, 0xc0, !PT ;  /* 0x7fffffff00ff7812 */ /* 0x000fda000780c0ff */
[----:B------:R-:W-:Y:S01]  /*14e0*/  @!P0 MOV R20, R0 ;  /* 0x0000000000148202 */ /* 0x000fe20000000f00 */
[----:B------:R-:W-:Y:S06]  /*14f0*/  @!P0 BRA `(.L_x_57) ;  /* 0x0000000000408947 */ /* 0x000fec0003800000 */
[----:B------:R-:W-:-:S13]  /*1500*/  FSETP.GEU.FTZ.AND P0, PT, R0, RZ, PT ;  /* 0x000000ff0000720b */ /* 0x000fda0003f1e000 */
[----:B------:R-:W-:Y:S01]  /*1510*/  @!P0 MOV R20, 0x7fffffff ;  /* 0x7fffffff00148802 */ /* 0x000fe20000000f00 */
[----:B------:R-:W-:Y:S06]  /*1520*/  @!P0 BRA `(.L_x_57) ;  /* 0x0000000000348947 */ /* 0x000fec0003800000 */
[----:B------:R-:W-:-:S13]  /*1530*/  FSETP.GTU.FTZ.AND P0, PT, |R0|, +INF , PT ;  /* 0x7f8000000000780b */ /* 0x000fda0003f1c200 */
[----:B------:R-:W-:Y:S01]  /*1540*/  @P0 FADD.FTZ R20, R0, 1 ;  /* 0x3f80000000140421 */ /* 0x000fe20000010000 */
[----:B------:R-:W-:Y:S06]  /*1550*/  @P0 BRA `(.L_x_57) ;  /* 0x0000000000280947 */ /* 0x000fec0003800000 */
[----:B------:R-:W-:-:S13]  /*1560*/  FSETP.NEU.FTZ.AND P0, PT, |R0|, +INF , PT ;  /* 0x7f8000000000780b */ /* 0x000fda0003f1d200 */
[----:B------:R-:W-:-:S04]  /*1570*/  @P0 FFMA R22, R0, 1.84467440737095516160e+19, RZ ;  /* 0x5f80000000160823 */ /* 0x000fc800000000ff */
[----:B------:R-:W0:Y:S02]  /*1580*/  @P0 MUFU.RSQ R21, R22 ;  /* 0x0000001600150308 */ /* 0x000e240000001400 */
[----:B0-----:R-:W-:Y:S01]  /*1590*/  @P0 FMUL.FTZ R7, R22, R21 ;  /* 0x0000001516070220 */ /* 0x001fe20000410000 */
[----:B------:R-:W-:-:S03]  /*15a0*/  @P0 FMUL.FTZ R16, R21, 0.5 ;  /* 0x3f00000015100820 */ /* 0x000fc60000410000 */
[----:B------:R-:W-:-:S04]  /*15b0*/  @P0 FADD.FTZ R20, -R7, -RZ ;  /* 0x800000ff07140221 */ /* 0x000fc80000010100 */
[----:B------:R-:W-:Y:S01]  /*15c0*/  @P0 FFMA R24, R7, R20, R22 ;  /* 0x0000001407180223 */ /* 0x000fe20000000016 */
[----:B------:R-:W-:-:S03]  /*15d0*/  @!P0 MOV R20, R0 ;  /* 0x0000000000148202 */ /* 0x000fc60000000f00 */
[----:B------:R-:W-:-:S04]  /*15e0*/  @P0 FFMA R16, R24, R16, R7 ;  /* 0x0000001018100223 */ /* 0x000fc80000000007 */
[----:B------:R-:W-:-:S07]  /*15f0*/  @P0 FMUL.FTZ R20, R16, 2.3283064365386962891e-10 ;  /* 0x2f80000010140820 */ /* 0x000fce0000410000 */
.L_x_57:
[----:B------:R-:W-:-:S04]  /*1600*/  HFMA2 R7, -RZ, RZ, 0, 0 ;  /* 0x00000000ff077431 */ /* 0x000fc800000001ff */
[----:B------:R-:W-:Y:S05]  /*1610*/  RET.REL.NODEC R6 `(_Z12nbody_forcesP6float3S0_fjff) ;  /* 0xffffffe806787950 */ /* 0x000fea0003c3ffff */
        .weak           $__internal_1_$__cuda_sm3x_div_rn_noftz_f32_slowpath
        .type           $__internal_1_$__cuda_sm3x_div_rn_noftz_f32_slowpath,@function
        .size           $__internal_1_$__cuda_sm3x_div_rn_noftz_f32_slowpath,(.L_x_71 - $__internal_1_$__cuda_sm3x_div_rn_noftz_f32_slowpath)
$__internal_1_$__cuda_sm3x_div_rn_noftz_f32_slowpath:
[----:B------:R-:W-:Y:S01]  /*1620*/  SHF.R.U32.HI R7, RZ, 0x17, R0 ;  /* 0x00000017ff077819 */ /* 0x000fe20000011600 */
[----:B------:R-:W-:Y:S01]  /*1630*/  BSSY.RECONVERGENT B1, `(.L_x_58) ;  /* 0x0000063000017945 */ /* 0x000fe20003800200 */
[----:B------:R-:W-:Y:S02]  /*1640*/  SHF.R.U32.HI R2, RZ, 0x17, R3 ;  /* 0x00000017ff027819 */ /* 0x000fe40000011603 */
[----:B------:R-:W-:Y:S02]  /*1650*/  LOP3.LUT R10, R7, 0xff, RZ, 0xc0, !PT ;  /* 0x000000ff070a7812 */ /* 0x000fe400078ec0ff */
[----:B------:R-:W-:Y:S02]  /*1660*/  LOP3.LUT R12, R2, 0xff, RZ, 0xc0, !PT ;  /* 0x000000ff020c7812 */ /* 0x000fe400078ec0ff */
[----:B------:R-:W-:Y:S02]  /*1670*/  IADD3 R13, PT, PT, R10, -0x1, RZ ;  /* 0xffffffff0a0d7810 */ /* 0x000fe40007ffe0ff */
[----:B------:R-:W-:-:S02]  /*1680*/  IADD3 R14, PT, PT, R12, -0x1, RZ ;  /* 0xffffffff0c0e7810 */ /* 0x000fc40007ffe0ff */
[----:B------:R-:W-:Y:S02]  /*1690*/  ISETP.GT.U32.AND P0, PT, R13, 0xfd, PT ;  /* 0x000000fd0d00780c */ /* 0x000fe40003f04070 */
[----:B------:R-:W-:Y:S02]  /*16a0*/  MOV R2, R0 ;  /* 0x0000000000027202 */ /* 0x000fe40000000f00 */
[----:B------:R-:W-:-:S13]  /*16b0*/  ISETP.GT.U32.OR P0, PT, R14, 0xfd, P0 ;  /* 0x000000fd0e00780c */ /* 0x000fda0000704470 */
[----:B------:R-:W-:Y:S01]  /*16c0*/  @!P0 MOV R7, RZ ;  /* 0x000000ff00078202 */ /* 0x000fe20000000f00 */
[----:B------:R-:W-:Y:S06]  /*16d0*/  @!P0 BRA `(.L_x_59) ;  /* 0x00000000005c8947 */ /* 0x000fec0003800000 */
[----:B------:R-:W-:Y:S02]  /*16e0*/  FSETP.GTU.FTZ.AND P0, PT, |R3|, +INF , PT ;  /* 0x7f8000000300780b */ /* 0x000fe40003f1c200 */
[----:B------:R-:W-:-:S04]  /*16f0*/  FSETP.GTU.FTZ.AND P1, PT, |R0|, +INF , PT ;  /* 0x7f8000000000780b */ /* 0x000fc80003f3c200 */
[----:B------:R-:W-:-:S13]  /*1700*/  PLOP3.LUT P0, PT, P0, P1, PT, 0xf8, 0x8f ;  /* 0x00000000008f781c */ /* 0x000fda0000703f70 */
[----:B------:R-:W-:Y:S05]  /*1710*/  @P0 BRA `(.L_x_60) ;  /* 0x00000004004c0947 */ /* 0x000fea0003800000 */
[----:B------:R-:W-:-:S13]  /*1720*/  LOP3.LUT P0, RZ, R2, 0x7fffffff, R3, 0xc8, !PT ;  /* 0x7fffffff02ff7812 */ /* 0x000fda000780c803 */
[----:B------:R-:W-:Y:S05]  /*1730*/  @!P0 BRA `(.L_x_61) ;  /* 0x00000004003c8947 */ /* 0x000fea0003800000 */
[C---:B------:R-:W-:Y:S02]  /*1740*/  FSETP.NEU.FTZ.AND P2, PT, |R3|.reuse, +INF , PT ;  /* 0x7f8000000300780b */ /* 0x040fe40003f5d200 */
[----:B------:R-:W-:Y:S02]  /*1750*/  FSETP.NEU.FTZ.AND P1, PT, |R0|, +INF , PT ;  /* 0x7f8000000000780b */ /* 0x000fe40003f3d200 */
[----:B------:R-:W-:-:S11]  /*1760*/  FSETP.NEU.FTZ.AND P0, PT, |R3|, +INF , PT ;  /* 0x7f8000000300780b */ /* 0x000fd60003f1d200 */
[----:B------:R-:W-:Y:S05]  /*1770*/  @!P1 BRA !P2, `(.L_x_61) ;  /* 0x00000004002c9947 */ /* 0x000fea0005000000 */
[----:B------:R-:W-:-:S04]  /*1780*/  LOP3.LUT P2, RZ, R3, 0x7fffffff, RZ, 0xc0, !PT ;  /* 0x7fffffff03ff7812 */ /* 0x000fc8000784c0ff */
[----:B------:R-:W-:-:S13]  /*1790*/  PLOP3.LUT P1, PT, P1, P2, PT, 0x2f, 0xf2 ;  /* 0x0000000000f2781c */ /* 0x000fda0000f24577 */
[----:B------:R-:W-:Y:S05]  /*17a0*/  @P1 BRA `(.L_x_62) ;  /* 0x0000000400181947 */ /* 0x000fea0003800000 */
[----:B------:R-:W-:-:S04]  /*17b0*/  LOP3.LUT P1, RZ, R2, 0x7fffffff, RZ, 0xc0, !PT ;  /* 0x7fffffff02ff7812 */ /* 0x000fc8000782c0ff */
[----:B------:R-:W-:-:S13]  /*17c0*/  PLOP3.LUT P0, PT, P0, P1, PT, 0x2f, 0xf2 ;  /* 0x0000000000f2781c */ /* 0x000fda0000702577 */
[----:B------:R-:W-:Y:S05]  /*17d0*/  @P0 BRA `(.L_x_63) ;  /* 0x0000000400000947 */ /* 0x000fea0003800000 */
[----:B------:R-:W-:Y:S02]  /*17e0*/  ISETP.GE.AND P0, PT, R14, RZ, PT ;  /* 0x000000ff0e00720c */ /* 0x000fe40003f06270 */
[----:B------:R-:W-:-:S11]  /*17f0*/  ISETP.GE.AND P1, PT, R13, RZ, PT ;  /* 0x000000ff0d00720c */ /* 0x000fd60003f26270 */
[----:B------:R-:W-:Y:S01]  /*1800*/  @P0 MOV R7, RZ ;  /* 0x000000ff00070202 */ /* 0x000fe20000000f00 */
[----:B------:R-:W-:Y:S01]  /*1810*/  @!P0 FFMA R3, R3, 1.84467440737095516160e+19, RZ ;  /* 0x5f80000003038823 */ /* 0x000fe200000000ff */
[----:B------:R-:W-:Y:S01]  /*1820*/  @!P0 MOV R7, 0xffffffc0 ;  /* 0xffffffc000078802 */ /* 0x000fe20000000f00 */
[----:B------:R-:W-:-:S03]  /*1830*/  @!P1 FFMA R2, R0, 1.84467440737095516160e+19, RZ ;  /* 0x5f80000000029823 */ /* 0x000fc600000000ff */
[----:B------:R-:W-:-:S07]  /*1840*/  @!P1 IADD3 R7, PT, PT, R7, 0x40, RZ ;  /* 0x0000004007079810 */ /* 0x000fce0007ffe0ff */
.L_x_59:
[----:B------:R-:W-:Y:S01]  /*1850*/  LEA R13, R10, 0xc0800000, 0x17 ;  /* 0xc08000000a0d7811 */ /* 0x000fe200078eb8ff */
[----:B------:R-:W-:Y:S01]  /*1860*/  BSSY.RECONVERGENT B2, `(.L_x_64) ;  /* 0x0000036000027945 */ /* 0x000fe20003800200 */
[----:B------:R-:W-:Y:S02]  /*1870*/  IADD3 R12, PT, PT, R12, -0x7f, RZ ;  /* 0xffffff810c0c7810 */ /* 0x000fe40007ffe0ff */
[----:B------:R-:W-:Y:S02]  /*1880*/  IADD3 R13, PT, PT, -R13, R2, RZ ;  /* 0x000000020d0d7210 */ /* 0x000fe40007ffe1ff */
[C---:B------:R-:W-:Y:S01]  /*1890*/  IADD3 R10, PT, PT, R12.reuse, 0x7f, -R10 ;  /* 0x0000007f0c0a7810 */ /* 0x040fe20007ffe80a */
[----:B------:R-:W-:Y:S01]  /*18a0*/  IMAD R2, R12, -0x800000, R3 ;  /* 0xff8000000c027824 */ /* 0x000fe200078e0203 */
[----:B------:R-:W0:Y:S01]  /*18b0*/  MUFU.RCP R14, R13 ;  /* 0x0000000d000e7308 */ /* 0x000e220000001000 */
[----:B------:R-:W-:Y:S01]  /*18c0*/  FADD.FTZ R15, -R13, -RZ ;  /* 0x800000ff0d0f7221 */ /* 0x000fe20000010100 */
[----:B------:R-:W-:-:S03]  /*18d0*/  IADD3 R10, PT, PT, R10, R7, RZ ;  /* 0x000000070a0a7210 */ /* 0x000fc60007ffe0ff */
[----:B0-----:R-:W-:-:S04]  /*18e0*/  FFMA R17, R14, R15, 1 ;  /* 0x3f8000000e117423 */ /* 0x001fc8000000000f */
[----:B------:R-:W-:-:S04]  /*18f0*/  FFMA R16, R14, R17, R14 ;  /* 0x000000110e107223 */ /* 0x000fc8000000000e */
[----:B------:R-:W-:-:S04]  /*1900*/  FFMA R3, R2, R16, RZ ;  /* 0x0000001002037223 */ /* 0x000fc800000000ff */
[----:B------:R-:W-:-:S04]  /*1910*/  FFMA R14, R15, R3, R2 ;  /* 0x000000030f0e7223 */ /* 0x000fc80000000002 */
[----:B------:R-:W-:-:S04]  /*1920*/  FFMA R17, R16, R14, R3 ;  /* 0x0000000e10117223 */ /* 0x000fc80000000003 */
[----:B------:R-:W-:-:S04]  /*1930*/  FFMA R14, R15, R17, R2 ;  /* 0x000000110f0e7223 */ /* 0x000fc80000000002 */
[----:B------:R-:W-:-:S05]  /*1940*/  FFMA R2, R16, R14, R17 ;  /* 0x0000000e10027223 */ /* 0x000fca0000000011 */
[----:B------:R-:W-:-:S04]  /*1950*/  SHF.R.U32.HI R3, RZ, 0x17, R2 ;  /* 0x00000017ff037819 */ /* 0x000fc80000011602 */
[----:B------:R-:W-:-:S04]  /*1960*/  LOP3.LUT R3, R3, 0xff, RZ, 0xc0, !PT ;  /* 0x000000ff03037812 */ /* 0x000fc800078ec0ff */
[----:B------:R-:W-:-:S04]  /*1970*/  IADD3 R13, PT, PT, R3, R10, RZ ;  /* 0x0000000a030d7210 */ /* 0x000fc80007ffe0ff */
[----:B------:R-:W-:-:S04]  /*1980*/  IADD3 R3, PT, PT, R13, -0x1, RZ ;  /* 0xffffffff0d037810 */ /* 0x000fc80007ffe0ff */
[----:B------:R-:W-:-:S13]  /*1990*/  ISETP.GE.U32.AND P0, PT, R3, 0xfe, PT ;  /* 0x000000fe0300780c */ /* 0x000fda0003f06070 */
[----:B------:R-:W-:Y:S05]  /*19a0*/  @!P0 BRA `(.L_x_65) ;  /* 0x0000000000808947 */ /* 0x000fea0003800000 */
[----:B------:R-:W-:-:S13]  /*19b0*/  ISETP.GT.AND P0, PT, R13, 0xfe, PT ;  /* 0x000000fe0d00780c */ /* 0x000fda0003f04270 */
[----:B------:R-:W-:Y:S05]  /*19c0*/  @P0 BRA `(.L_x_66) ;  /* 0x00000000006c0947 */ /* 0x000fea0003800000 */
[----:B------:R-:W-:-:S13]  /*19d0*/  ISETP.GE.AND P0, PT, R13, 0x1, PT ;  /* 0x000000010d00780c */ /* 0x000fda0003f06270 */
[----:B------:R-:W-:Y:S05]  /*19e0*/  @P0 BRA `(.L_x_67) ;  /* 0x0000000000740947 */ /* 0x000fea0003800000 */
[----:B------:R-:W-:Y:S02]  /*19f0*/  ISETP.GE.AND P0, PT, R13, -0x18, PT ;  /* 0xffffffe80d00780c */ /* 0x000fe40003f06270 */
[----:B------:R-:W-:-:S11]  /*1a00*/  LOP3.LUT R2, R2, 0x80000000, RZ, 0xc0, !PT ;  /* 0x8000000002027812 */ /* 0x000fd600078ec0ff */
[----:B------:R-:W-:Y:S05]  /*1a10*/  @!P0 BRA `(.L_x_67) ;  /* 0x0000000000688947 */ /* 0x000fea0003800000 */
[CCC-:B------:R-:W-:Y:S01]  /*1a20*/  FFMA.RZ R3, R16.reuse, R14.reuse, R17.reuse ;  /* 0x0000000e10037223 */ /* 0x1c0fe2000000c011 */
[C---:B------:R-:W-:Y:S01]  /*1a30*/  IADD3 R12, PT, PT, R13.reuse, 0x20, RZ ;  /* 0x000000200d0c7810 */ /* 0x040fe20007ffe0ff */
[CCC-:B------:R-:W-:Y:S01]  /*1a40*/  FFMA.RM R10, R16.reuse, R14.reuse, R17.reuse ;  /* 0x0000000e100a7223 */ /* 0x1c0fe20000004011 */
[----:B------:R-:W-:Y:S02]  /*1a50*/  ISETP.NE.AND P2, PT, R13, RZ, PT ;  /* 0x000000ff0d00720c */ /* 0x000fe40003f45270 */
[----:B------:R-:W-:Y:S01]  /*1a60*/  LOP3.LUT R7, R3, 0x7fffff, RZ, 0xc0, !PT ;  /* 0x007fffff03077812 */ /* 0x000fe200078ec0ff */
[----:B------:R-:W-:Y:S01]  /*1a70*/  FFMA.RP R3, R16, R14, R17 ;  /* 0x0000000e10037223 */ /* 0x000fe20000008011 */
[----:B------:R-:W-:Y:S02]  /*1a80*/  ISETP.NE.AND P1, PT, R13, RZ, PT ;  /* 0x000000ff0d00720c */ /* 0x000fe40003f25270 */
[----:B------:R-:W-:Y:S02]  /*1a90*/  LOP3.LUT R7, R7, 0x800000, RZ, 0xfc, !PT ;  /* 0x0080000007077812 */ /* 0x000fe400078efcff */
[----:B------:R-:W-:-:S02]  /*1aa0*/  IADD3 R13, PT, PT, -R13, RZ, RZ ;  /* 0x000000ff0d0d7210 */ /* 0x000fc40007ffe1ff */
[----:B------:R-:W-:Y:S02]  /*1ab0*/  SHF.L.U32 R12, R7, R12, RZ ;  /* 0x0000000c070c7219 */ /* 0x000fe400000006ff */
[----:B------:R-:W-:Y:S02]  /*1ac0*/  FSETP.NEU.FTZ.AND P0, PT, R3, R10, PT ;  /* 0x0000000a0300720b */ /* 0x000fe40003f1d000 */
[----:B------:R-:W-:Y:S02]  /*1ad0*/  SEL R10, R13, RZ, P2 ;  /* 0x000000ff0d0a7207 */ /* 0x000fe40001000000 */
[----:B------:R-:W-:Y:S02]  /*1ae0*/  ISETP.NE.AND P1, PT, R12, RZ, P1 ;  /* 0x000000ff0c00720c */ /* 0x000fe40000f25270 */
[----:B------:R-:W-:Y:S02]  /*1af0*/  SHF.R.U32.HI R10, RZ, R10, R7 ;  /* 0x0000000aff0a7219 */ /* 0x000fe40000011607 */
[----:B------:R-:W-:-:S02]  /*1b00*/  PLOP3.LUT P0, PT, P0, P1, PT, 0xf8, 0x8f ;  /* 0x00000000008f781c */ /* 0x000fc40000703f70 */
[----:B------:R-:W-:Y:S02]  /*1b10*/  SHF.R.U32.HI R12, RZ, 0x1, R10 ;  /* 0x00000001ff0c7819 */ /* 0x000fe4000001160a */
[----:B------:R-:W-:-:S04]  /*1b20*/  SEL R3, RZ, 0x1, !P0 ;  /* 0x00000001ff037807 */ /* 0x000fc80004000000 */
[----:B------:R-:W-:-:S04]  /*1b30*/  LOP3.LUT R3, R3, 0x1, R12, 0xf8, !PT ;  /* 0x0000000103037812 */ /* 0x000fc800078ef80c */
[----:B------:R-:W-:-:S04]  /*1b40*/  LOP3.LUT R3, R3, R10, RZ, 0xc0, !PT ;  /* 0x0000000a03037212 */ /* 0x000fc800078ec0ff */
[----:B------:R-:W-:-:S04]  /*1b50*/  IADD3 R3, PT, PT, R12, R3, RZ ;  /* 0x000000030c037210 */ /* 0x000fc80007ffe0ff */
[----:B------:R-:W-:Y:S01]  /*1b60*/  LOP3.LUT R2, R3, R2, RZ, 0xfc, !PT ;  /* 0x0000000203027212 */ /* 0x000fe200078efcff */
[----:B------:R-:W-:Y:S06]  /*1b70*/  BRA `(.L_x_67) ;  /* 0x0000000000107947 */ /* 0x000fec0003800000 */
.L_x_66:
[----:B------:R-:W-:-:S04]  /*1b80*/  LOP3.LUT R2, R2, 0x80000000, RZ, 0xc0, !PT ;  /* 0x8000000002027812 */ /* 0x000fc800078ec0ff */
[----:B------:R-:W-:Y:S01]  /*1b90*/  LOP3.LUT R2, R2, 0x7f800000, RZ, 0xfc, !PT ;  /* 0x7f80000002027812 */ /* 0x000fe200078efcff */
[----:B------:R-:W-:Y:S06]  /*1ba0*/  BRA `(.L_x_67) ;  /* 0x0000000000047947 */ /* 0x000fec0003800000 */
.L_x_65:
[----:B------:R-:W-:-:S07]  /*1bb0*/  LEA R2, R10, R2, 0x17 ;  /* 0x000000020a027211 */ /* 0x000fce00078eb8ff */
.L_x_67:
[----:B------:R-:W-:Y:S05]  /*1bc0*/  BSYNC.RECONVERGENT B2 ;  /* 0x0000000000027941 */ /* 0x000fea0003800200 */
.L_x_64:
[----:B------:R-:W-:Y:S05]  /*1bd0*/  BRA `(.L_x_68) ;  /* 0x0000000000207947 */ /* 0x000fea0003800000 */
.L_x_63:
[----:B------:R-:W-:-:S04]  /*1be0*/  LOP3.LUT R2, R2, 0x80000000, R3, 0x48, !PT ;  /* 0x8000000002027812 */ /* 0x000fc800078e4803 */
[----:B------:R-:W-:Y:S01]  /*1bf0*/  LOP3.LUT R2, R2, 0x7f800000, RZ, 0xfc, !PT ;  /* 0x7f80000002027812 */ /* 0x000fe200078efcff */
[----:B------:R-:W-:Y:S06]  /*1c00*/  BRA `(.L_x_68) ;  /* 0x0000000000147947 */ /* 0x000fec0003800000 */
.L_x_62:
[----:B------:R-:W-:Y:S01]  /*1c10*/  LOP3.LUT R2, R2, 0x80000000, R3, 0x48, !PT ;  /* 0x8000000002027812 */ /* 0x000fe200078e4803 */
[----:B------:R-:W-:Y:S06]  /*1c20*/  BRA `(.L_x_68) ;  /* 0x00000000000c7947 */ /* 0x000fec0003800000 */
.L_x_61:
[----:B------:R-:W0:Y:S01]  /*1c30*/  MUFU.RSQ R2, -QNAN ;  /* 0xffc0000000027908 */ /* 0x000e220000001400 */
[----:B------:R-:W-:Y:S05]  /*1c40*/  BRA `(.L_x_68) ;  /* 0x0000000000047947 */ /* 0x000fea0003800000 */
.L_x_60:
[----:B------:R-:W-:-:S07]  /*1c50*/  FADD.FTZ R2, R3, R0 ;  /* 0x0000000003027221 */ /* 0x000fce0000010000 */
.L_x_68:
[----:B------:R-:W-:Y:S05]  /*1c60*/  BSYNC.RECONVERGENT B1 ;  /* 0x0000000000017941 */ /* 0x000fea0003800200 */
.L_x_58:
[----:B------:R-:W-:-:S04]  /*1c70*/  HFMA2 R7, -RZ, RZ, 0, 0 ;  /* 0x00000000ff077431 */ /* 0x000fc800000001ff */
[----:B0-----:R-:W-:Y:S05]  /*1c80*/  RET.REL.NODEC R6 `(_Z12nbody_forcesP6float3S0_fjff) ;  /* 0xffffffe006dc7950 */ /* 0x001fea0003c3ffff */
.L_x_69:
        /* <DEDUP_REMOVED lines=15> */
.L_x_71:


//--------------------- .nv.shared._Z12nbody_kernelP6float3S0_S0_jS_ --------------------------
	.section	.nv.shared._Z12nbody_kernelP6float3S0_S0_jS_,"aw",@nobits
	.sectionflags	@""
	.align	4
.nv.shared._Z12nbody_kernelP6float3S0_S0_jS_:
	.zero		7168


//--------------------- .nv.shared.reserved.0     --------------------------
	.section	.nv.shared.reserved.0,"aw",@nobits
	.weak		__nv_reservedSMEM_offset_0_alias
	.size		__nv_reservedSMEM_offset_0_alias, 0, 64
	.other		__nv_reservedSMEM_offset_0_alias,@"STO_CUDA_RESERVED_SHARED STV_DEFAULT"
__nv_reservedSMEM_offset_0_alias:
	.zero		0
	.zero		64


//--------------------- .nv.constant0._Z12nbody_kernelP6float3S0_S0_jS_ --------------------------
	.section	.nv.constant0._Z12nbody_kernelP6float3S0_S0_jS_,"a",@progbits
	.sectionflags	@""
	.align	4
.nv.constant0._Z12nbody_kernelP6float3S0_S0_jS_:
	.zero		936


//--------------------- .nv.constant0._Z12nbody_forcesP6float3S0_fjff --------------------------
	.section	.nv.constant0._Z12nbody_forcesP6float3S0_fjff,"a",@progbits
	.sectionflags	@""
	.align	4
.nv.constant0._Z12nbody_forcesP6float3S0_fjff:
	.zero		928


//--------------------- SYMBOLS --------------------------

	.type		.nv.reservedSmem.offset0,@object
	.size		.nv.reservedSmem.offset0,0x4
	.type		.nv.reservedSmem.cap,@object
	.size		.nv.reservedSmem.cap,0x4
